// auto-generated by cutlass_sweep.gemm — config: {"arch": "sm_100", "cluster_m": 4, "cluster_n": 1, "dtype": "e4m3", "dtype_b": "e4m3", "layout": "nt", "stages": 0, "tile_k": 32, "tile_m": 64, "tile_n": 128}
#include "cutlass/cutlass.h"
#include "cutlass/gemm/collective/collective_builder.hpp"
#include "cutlass/gemm/device/gemm_universal_adapter.h"
#include "cutlass/gemm/kernel/gemm_universal.hpp"
#include "cutlass/epilogue/collective/collective_builder.hpp"

using ElemA = cutlass::float_e4m3_t;
using ElemB = cutlass::float_e4m3_t;
using ElemCD = cutlass::float_e4m3_t;
using Acc  = float;
using TileShape    = cute::Shape<cute::_64, cute::_128, cute::_32>;
using ClusterShape = cute::Shape<cute::_4, cute::_1, cute::_1>;

using CollectiveEpilogue = typename cutlass::epilogue::collective::CollectiveBuilder<
    cutlass::arch::Sm100, cutlass::arch::OpClassTensorOp,
    TileShape, ClusterShape,
    cutlass::epilogue::collective::EpilogueTileAuto,
    Acc, Acc,
    ElemCD, cutlass::layout::RowMajor, 128 / cutlass::sizeof_bits<ElemCD>::value,
    ElemCD, cutlass::layout::RowMajor, 128 / cutlass::sizeof_bits<ElemCD>::value,
    cutlass::epilogue::collective::EpilogueScheduleAuto
  >::CollectiveOp;

using CollectiveMainloop = typename cutlass::gemm::collective::CollectiveBuilder<
    cutlass::arch::Sm100, cutlass::arch::OpClassTensorOp,
    ElemA, cutlass::layout::RowMajor, 128 / cutlass::sizeof_bits<ElemA>::value,
    ElemB, cutlass::layout::ColumnMajor, 128 / cutlass::sizeof_bits<ElemB>::value,
    Acc,
    TileShape, ClusterShape,
    cutlass::gemm::collective::StageCountAutoCarveout<static_cast<int>(sizeof(typename CollectiveEpilogue::SharedStorage))>,
    cutlass::gemm::collective::KernelScheduleAuto
  >::CollectiveOp;

using GemmKernel = cutlass::gemm::kernel::GemmUniversal<
    cute::Shape<int,int,int,int>,
    CollectiveMainloop,
    CollectiveEpilogue
>;
using Gemm = cutlass::gemm::device::GemmUniversalAdapter<GemmKernel>;

// Force the device kernel symbol into the cubin without needing a host main.
auto* _anchor = &cutlass::device_kernel<GemmKernel>;


// ===== COMPILED SASS (sm_100a) =====

	.target	sm_100a

	.elftype	@"ET_EXEC"


//--------------------- .note.nv.tkinfo           --------------------------
	.section	.note.nv.tkinfo,"",@"SHT_NOTE"
	.sectionflags	@"SHF_NOTE_NV_TKINFO"
	.tkinfo
        /*0018*/ 	.word	0x00000002
        /*0030*/ 	.string	""
        /*0030*/ 	.string	"ptxas"
        /*0030*/ 	.string	"Cuda compilation tools, release 13.0, V13.0.88"
        /*0030*/ 	.string	"Build cuda_13.0.r13.0/compiler.36424714_0"
        /*0030*/ 	.string	"-arch sm_100a -m 64 "



//--------------------- .note.nv.cuinfo           --------------------------
	.section	.note.nv.cuinfo,"",@"SHT_NOTE"
	.sectionflags	@"SHF_NOTE_NV_CUINFO"
        /*0018*/ 	.short	0x0002
        /*001a*/ 	.short	0x0064
        /*001c*/ 	.short	0x0082
	.zero		2


//--------------------- .nv.info                  --------------------------
	.section	.nv.info,"",@"SHT_CUDA_INFO"
	.align	4


	//----- nvinfo : EIATTR_REGCOUNT
	.align		4
        /*0000*/ 	.byte	0x04, 0x2f
        /*0002*/ 	.short	(.L_19 - .L_18)
	.align		4
.L_18:
        /*0004*/ 	.word	index@(_ZN7cutlass13device_kernelINS_4gemm6kernel13GemmUniversalIN4cute5tupleIJiiiiEEENS1_10collective13CollectiveMmaINS1_35MainloopSm100TmaUmmaWarpSpecializedILi34ELi2ELi4ENS5_IJNS4_1CILi4EEENSA_ILi1EEESC_EEEEENS5_IJNSA_ILi64EEENSA_ILi128EEENSA_ILi32EEEEEENS_12float_e4m3_tENS5_IJlSC_lEEESJ_SK_NS4_8TiledMMAINS4_8MMA_AtomIJNS4_10MMA_TraitsINS4_19SM100_MMA_F8F6F4_SSEJSJ_SJ_fSF_SG_NS4_17integral_constantINS4_4UMMA5MajorELSR_0EEESS_NSP_INSQ_7ScaleInELST_0EEESU_EEEEEENS4_6LayoutINS5_IJSC_SC_SC_EEENS5_IJNSA_ILi0EEESZ_SZ_EEEEENS5_IJNS4_10UnderscoreES12_S12_EEEEENS4_13SM90_TMA_LOADENS4_14ComposedLayoutINS4_7SwizzleILi1ELi4ELi3EEENS4_18smem_ptr_flag_bitsILi8EEENSX_INS5_IJNSA_ILi8EEESH_EEENS5_IJSH_SC_EEEEEEEvNS4_8identityENS4_23SM90_TMA_LOAD_MULTICASTES1F_vS1G_EENS_8epilogue10collective18CollectiveEpilogueINS1J_23Sm100TmaWarpSpecializedILi2ELi2ELi32ELb0ELb0EEEJSI_NS5_IJNSX_ISF_SC_EES1O_EEESJ_SK_SJ_SK_NS1J_6fusion15FusionCallbacksIS1N_NS1Q_17LinearCombinationISJ_fSJ_fLNS_15FloatRoundStyleE2EEESI_S1P_JEEENS4_5SM1004TMEM4LOAD26SM100_TMEM_LOAD_16dp32b32xES15_NS16_INS17_ILi2ELi4ELi3EEES1A_NSX_INS5_IJS1B_SF_EEENS5_IJSF_SC_EEEEEEENS4_39AutoVectorizingCopyWithAssumedAlignmentILi128EEENS4_14SM90_TMA_STOREES24_S26_S26_EEEvvEEEEvNT_6ParamsE)
        /*0008*/ 	.word	0x00000072


	//----- nvinfo : EIATTR_FRAME_SIZE
	.align		4
.L_19:
        /*000c*/ 	.byte	0x04, 0x11
        /*000e*/ 	.short	(.L_21 - .L_20)
	.align		4
.L_20:
        /*0010*/ 	.word	index@($__internal_2_$__cuda_sm10x_tcgen05_guardrail_trap_unallocated_columns_being_dealloced)
        /*0014*/ 	.word	0x00000000


	//----- nvinfo : EIATTR_FRAME_SIZE
	.align		4
.L_21:
        /*0018*/ 	.byte	0x04, 0x11
        /*001a*/ 	.short	(.L_23 - .L_22)
	.align		4
.L_22:
        /*001c*/ 	.word	index@($__internal_1_$__cuda_sm10x_tcgen05_guardrail_trap_phase_invalid_during_alloc)
        /*0020*/ 	.word	0x00000000


	//----- nvinfo : EIATTR_FRAME_SIZE
	.align		4
.L_23:
        /*0024*/ 	.byte	0x04, 0x11
        /*0026*/ 	.short	(.L_25 - .L_24)
	.align		4
.L_24:
        /*0028*/ 	.word	index@($__internal_0_$__cuda_sm10x_tcgen05_guardrail_trap_col_being_dealloced_not_returned_by_alloc)
        /*002c*/ 	.word	0x00000000


	//----- nvinfo : EIATTR_FRAME_SIZE
	.align		4
.L_25:
        /*0030*/ 	.byte	0x04, 0x11
        /*0032*/ 	.short	(.L_27 - .L_26)
	.align		4
.L_26:
        /*0034*/ 	.word	index@(_ZN7cutlass13device_kernelINS_4gemm6kernel13GemmUniversalIN4cute5tupleIJiiiiEEENS1_10collective13CollectiveMmaINS1_35MainloopSm100TmaUmmaWarpSpecializedILi34ELi2ELi4ENS5_IJNS4_1CILi4EEENSA_ILi1EEESC_EEEEENS5_IJNSA_ILi64EEENSA_ILi128EEENSA_ILi32EEEEEENS_12float_e4m3_tENS5_IJlSC_lEEESJ_SK_NS4_8TiledMMAINS4_8MMA_AtomIJNS4_10MMA_TraitsINS4_19SM100_MMA_F8F6F4_SSEJSJ_SJ_fSF_SG_NS4_17integral_constantINS4_4UMMA5MajorELSR_0EEESS_NSP_INSQ_7ScaleInELST_0EEESU_EEEEEENS4_6LayoutINS5_IJSC_SC_SC_EEENS5_IJNSA_ILi0EEESZ_SZ_EEEEENS5_IJNS4_10UnderscoreES12_S12_EEEEENS4_13SM90_TMA_LOADENS4_14ComposedLayoutINS4_7SwizzleILi1ELi4ELi3EEENS4_18smem_ptr_flag_bitsILi8EEENSX_INS5_IJNSA_ILi8EEESH_EEENS5_IJSH_SC_EEEEEEEvNS4_8identityENS4_23SM90_TMA_LOAD_MULTICASTES1F_vS1G_EENS_8epilogue10collective18CollectiveEpilogueINS1J_23Sm100TmaWarpSpecializedILi2ELi2ELi32ELb0ELb0EEEJSI_NS5_IJNSX_ISF_SC_EES1O_EEESJ_SK_SJ_SK_NS1J_6fusion15FusionCallbacksIS1N_NS1Q_17LinearCombinationISJ_fSJ_fLNS_15FloatRoundStyleE2EEESI_S1P_JEEENS4_5SM1004TMEM4LOAD26SM100_TMEM_LOAD_16dp32b32xES15_NS16_INS17_ILi2ELi4ELi3EEES1A_NSX_INS5_IJS1B_SF_EEENS5_IJSF_SC_EEEEEEENS4_39AutoVectorizingCopyWithAssumedAlignmentILi128EEENS4_14SM90_TMA_STOREES24_S26_S26_EEEvvEEEEvNT_6ParamsE)
        /*0038*/ 	.word	0x00000000


	//----- nvinfo : EIATTR_MIN_STACK_SIZE
	.align		4
.L_27:
        /*003c*/ 	.byte	0x04, 0x12
        /*003e*/ 	.short	(.L_29 - .L_28)
	.align		4
.L_28:
        /*0040*/ 	.word	index@(_ZN7cutlass13device_kernelINS_4gemm6kernel13GemmUniversalIN4cute5tupleIJiiiiEEENS1_10collective13CollectiveMmaINS1_35MainloopSm100TmaUmmaWarpSpecializedILi34ELi2ELi4ENS5_IJNS4_1CILi4EEENSA_ILi1EEESC_EEEEENS5_IJNSA_ILi64EEENSA_ILi128EEENSA_ILi32EEEEEENS_12float_e4m3_tENS5_IJlSC_lEEESJ_SK_NS4_8TiledMMAINS4_8MMA_AtomIJNS4_10MMA_TraitsINS4_19SM100_MMA_F8F6F4_SSEJSJ_SJ_fSF_SG_NS4_17integral_constantINS4_4UMMA5MajorELSR_0EEESS_NSP_INSQ_7ScaleInELST_0EEESU_EEEEEENS4_6LayoutINS5_IJSC_SC_SC_EEENS5_IJNSA_ILi0EEESZ_SZ_EEEEENS5_IJNS4_10UnderscoreES12_S12_EEEEENS4_13SM90_TMA_LOADENS4_14ComposedLayoutINS4_7SwizzleILi1ELi4ELi3EEENS4_18smem_ptr_flag_bitsILi8EEENSX_INS5_IJNSA_ILi8EEESH_EEENS5_IJSH_SC_EEEEEEEvNS4_8identityENS4_23SM90_TMA_LOAD_MULTICASTES1F_vS1G_EENS_8epilogue10collective18CollectiveEpilogueINS1J_23Sm100TmaWarpSpecializedILi2ELi2ELi32ELb0ELb0EEEJSI_NS5_IJNSX_ISF_SC_EES1O_EEESJ_SK_SJ_SK_NS1J_6fusion15FusionCallbacksIS1N_NS1Q_17LinearCombinationISJ_fSJ_fLNS_15FloatRoundStyleE2EEESI_S1P_JEEENS4_5SM1004TMEM4LOAD26SM100_TMEM_LOAD_16dp32b32xES15_NS16_INS17_ILi2ELi4ELi3EEES1A_NSX_INS5_IJS1B_SF_EEENS5_IJSF_SC_EEEEEEENS4_39AutoVectorizingCopyWithAssumedAlignmentILi128EEENS4_14SM90_TMA_STOREES24_S26_S26_EEEvvEEEEvNT_6ParamsE)
        /*0044*/ 	.word	0x00000000
.L_29:


//--------------------- .nv.compat                --------------------------
	.section	.nv.compat,"",@"SHT_CUDA_COMPAT_INFO"
	.align	4
        /*0000*/ 	.byte	0x02, 0x09, 0x01, 0x00, 0x02, 0x02, 0x02, 0x00, 0x02, 0x05, 0x05, 0x00, 0x03, 0x07, 0x01, 0x01
        /*0010*/ 	.byte	0x02, 0x03, 0x01, 0x00, 0x02, 0x06, 0x01, 0x00, 0x04, 0x0b, 0x08, 0x00, 0x09, 0x00, 0x00, 0x00
        /*0020*/ 	.byte	0x00, 0x00, 0x00, 0x00


//--------------------- .nv.info._ZN7cutlass13device_kernelINS_4gemm6kernel13GemmUniversalIN4cute5tupleIJiiiiEEENS1_10collective13CollectiveMmaINS1_35MainloopSm100TmaUmmaWarpSpecializedILi34ELi2ELi4ENS5_IJNS4_1CILi4EEENSA_ILi1EEESC_EEEEENS5_IJNSA_ILi64EEENSA_ILi128EEENSA_ILi32EEEEEENS_12float_e4m3_tENS5_IJlSC_lEEESJ_SK_NS4_8TiledMMAINS4_8MMA_AtomIJNS4_10MMA_TraitsINS4_19SM100_MMA_F8F6F4_SSEJSJ_SJ_fSF_SG_NS4_17integral_constantINS4_4UMMA5MajorELSR_0EEESS_NSP_INSQ_7ScaleInELST_0EEESU_EEEEEENS4_6LayoutINS5_IJSC_SC_SC_EEENS5_IJNSA_ILi0EEESZ_SZ_EEEEENS5_IJNS4_10UnderscoreES12_S12_EEEEENS4_13SM90_TMA_LOADENS4_14ComposedLayoutINS4_7SwizzleILi1ELi4ELi3EEENS4_18smem_ptr_flag_bitsILi8EEENSX_INS5_IJNSA_ILi8EEESH_EEENS5_IJSH_SC_EEEEEEEvNS4_8identityENS4_23SM90_TMA_LOAD_MULTICASTES1F_vS1G_EENS_8epilogue10collective18CollectiveEpilogueINS1J_23Sm100TmaWarpSpecializedILi2ELi2ELi32ELb0ELb0EEEJSI_NS5_IJNSX_ISF_SC_EES1O_EEESJ_SK_SJ_SK_NS1J_6fusion15FusionCallbacksIS1N_NS1Q_17LinearCombinationISJ_fSJ_fLNS_15FloatRoundStyleE2EEESI_S1P_JEEENS4_5SM1004TMEM4LOAD26SM100_TMEM_LOAD_16dp32b32xES15_NS16_INS17_ILi2ELi4ELi3EEES1A_NSX_INS5_IJS1B_SF_EEENS5_IJSF_SC_EEEEEEENS4_39AutoVectorizingCopyWithAssumedAlignmentILi128EEENS4_14SM90_TMA_STOREES24_S26_S26_EEEvvEEEEvNT_6ParamsE --------------------------
	.section	.nv.info._ZN7cutlass13device_kernelINS_4gemm6kernel13GemmUniversalIN4cute5tupleIJiiiiEEENS1_10collective13CollectiveMmaINS1_35MainloopSm100TmaUmmaWarpSpecializedILi34ELi2ELi4ENS5_IJNS4_1CILi4EEENSA_ILi1EEESC_EEEEENS5_IJNSA_ILi64EEENSA_ILi128EEENSA_ILi32EEEEEENS_12float_e4m3_tENS5_IJlSC_lEEESJ_SK_NS4_8TiledMMAINS4_8MMA_AtomIJNS4_10MMA_TraitsINS4_19SM100_MMA_F8F6F4_SSEJSJ_SJ_fSF_SG_NS4_17integral_constantINS4_4UMMA5MajorELSR_0EEESS_NSP_INSQ_7ScaleInELST_0EEESU_EEEEEENS4_6LayoutINS5_IJSC_SC_SC_EEENS5_IJNSA_ILi0EEESZ_SZ_EEEEENS5_IJNS4_10UnderscoreES12_S12_EEEEENS4_13SM90_TMA_LOADENS4_14ComposedLayoutINS4_7SwizzleILi1ELi4ELi3EEENS4_18smem_ptr_flag_bitsILi8EEENSX_INS5_IJNSA_ILi8EEESH_EEENS5_IJSH_SC_EEEEEEEvNS4_8identityENS4_23SM90_TMA_LOAD_MULTICASTES1F_vS1G_EENS_8epilogue10collective18CollectiveEpilogueINS1J_23Sm100TmaWarpSpecializedILi2ELi2ELi32ELb0ELb0EEEJSI_NS5_IJNSX_ISF_SC_EES1O_EEESJ_SK_SJ_SK_NS1J_6fusion15FusionCallbacksIS1N_NS1Q_17LinearCombinationISJ_fSJ_fLNS_15FloatRoundStyleE2EEESI_S1P_JEEENS4_5SM1004TMEM4LOAD26SM100_TMEM_LOAD_16dp32b32xES15_NS16_INS17_ILi2ELi4ELi3EEES1A_NSX_INS5_IJS1B_SF_EEENS5_IJSF_SC_EEEEEEENS4_39AutoVectorizingCopyWithAssumedAlignmentILi128EEENS4_14SM90_TMA_STOREES24_S26_S26_EEEvvEEEEvNT_6ParamsE,"",@"SHT_CUDA_INFO"
	.sectionflags	@""
	.align	4


	//----- nvinfo : EIATTR_CUDA_API_VERSION
	.align		4
        /*0000*/ 	.byte	0x04, 0x37
        /*0002*/ 	.short	(.L_31 - .L_30)
.L_30:
        /*0004*/ 	.word	0x00000082


	//----- nvinfo : EIATTR_KPARAM_INFO
	.align		4
.L_31:
        /*0008*/ 	.byte	0x04, 0x17
        /*000a*/ 	.short	(.L_33 - .L_32)
.L_32:
        /*000c*/ 	.word	0x00000000
        /*0010*/ 	.short	0x0000
        /*0012*/ 	.short	0x0000
        /*0014*/ 	.byte	0x00, 0xf0, 0x01, 0x20


	//----- nvinfo : EIATTR_AT_ENTRY_FRAGMENTS
	.align		4
.L_33:
        /*0018*/ 	.byte	0x04, 0x4f
        /*001a*/ 	.short	(.L_35 - .L_34)


	//   ....[0]....
.L_34:
        /*001c*/ 	.word	0x00000006


	//----- nvinfo : EIATTR_RESERVED_SMEM_USED
	.align		4
.L_35:
        /*0020*/ 	.byte	0x01, 0x41
	.zero		2


	//----- nvinfo : EIATTR_SPARSE_MMA_MASK
	.align		4
        /*0024*/ 	.byte	0x03, 0x50
        /*0026*/ 	.short	0x0000


	//----- nvinfo : EIATTR_TCGEN05_1CTA_USED
	.align		4
        /*0028*/ 	.byte	0x01, 0x51
	.zero		2


	//----- nvinfo : EIATTR_MAXREG_COUNT
	.align		4
        /*002c*/ 	.byte	0x03, 0x1b
        /*002e*/ 	.short	0x00ff


	//----- nvinfo : EIATTR_NUM_BARRIERS
	.align		4
        /*0030*/ 	.byte	0x02, 0x4c
        /*0032*/ 	.byte	0x07
	.zero		1


	//----- nvinfo : EIATTR_EXTERNS
	.align		4
        /*0034*/ 	.byte	0x04, 0x0f
        /*0036*/ 	.short	(.L_37 - .L_36)


	//   ....[0]....
	.align		4
.L_36:
        /*0038*/ 	.word	index@(__assertfail)


	//----- nvinfo : EIATTR_MERCURY_ISA_VERSION
	.align		4
.L_37:
        /*003c*/ 	.byte	0x03, 0x5f
        /*003e*/ 	.short	0x0101


	//----- nvinfo : EIATTR_INT_WARP_WIDE_INSTR_OFFSETS
	.align		4
        /*0040*/ 	.byte	0x04, 0x31
        /*0042*/ 	.short	(.L_39 - .L_38)


	//   ....[0]....
.L_38:
        /*0044*/ 	.word	0x00005040


	//   ....[1]....
        /*0048*/ 	.word	0x00005060


	//   ....[2]....
        /*004c*/ 	.word	0x00005090


	//   ....[3]....
        /*0050*/ 	.word	0x00005c60


	//   ....[4]....
        /*0054*/ 	.word	0x00005cd0


	//   ....[5]....
        /*0058*/ 	.word	0x00005dc0


	//   ....[6]....
        /*005c*/ 	.word	0x00005e70


	//----- nvinfo : EIATTR_COOP_GROUP_MASK_REGIDS
	.align		4
.L_39:
        /*0060*/ 	.byte	0x04, 0x29
        /*0062*/ 	.short	(.L_41 - .L_40)


	//   ....[0]....
.L_40:
        /*0064*/ 	.word	0xffffffff


	//   ....[1]....
        /*0068*/ 	.word	0xffffffff


	//   ....[2]....
        /*006c*/ 	.word	0xffffffff


	//   ....[3]....
        /*0070*/ 	.word	0xffffffff


	//   ....[4]....
        /*0074*/ 	.word	0xffffffff


	//   ....[5]....
        /*0078*/ 	.word	0xffffffff


	//   ....[6]....
        /*007c*/ 	.word	0xffffffff


	//   ....[7]....
        /*0080*/ 	.word	0xffffffff


	//   ....[8]....
        /*0084*/ 	.word	0xffffffff


	//   ....[9]....
        /*0088*/ 	.word	0xffffffff


	//   ....[10]....
        /*008c*/ 	.word	0xffffffff


	//   ....[11]....
        /*0090*/ 	.word	0xffffffff


	//   ....[12]....
        /*0094*/ 	.word	0xffffffff


	//   ....[13]....
        /*0098*/ 	.word	0xffffffff


	//----- nvinfo : EIATTR_COOP_GROUP_INSTR_OFFSETS
	.align		4
.L_41:
        /*009c*/ 	.byte	0x04, 0x28
        /*009e*/ 	.short	(.L_43 - .L_42)


	//   ....[0]....
.L_42:
        /*00a0*/ 	.word	0x00000080


	//   ....[1]....
        /*00a4*/ 	.word	0x000004f0


	//   ....[2]....
        /*00a8*/ 	.word	0x00000a70


	//   ....[3]....
        /*00ac*/ 	.word	0x00000bd0


	//   ....[4]....
        /*00b0*/ 	.word	0x00000cd0


	//   ....[5]....
        /*00b4*/ 	.word	0x00000e40


	//   ....[6]....
        /*00b8*/ 	.word	0x00000fe0


	//   ....[7]....
        /*00bc*/ 	.word	0x000011a0


	//   ....[8]....
        /*00c0*/ 	.word	0x000023d0


	//   ....[9]....
        /*00c4*/ 	.word	0x00004380


	//   ....[10]....
        /*00c8*/ 	.word	0x00004590


	//   ....[11]....
        /*00cc*/ 	.word	0x000045c0


	//   ....[12]....
        /*00d0*/ 	.word	0x00004f20


	//   ....[13]....
        /*00d4*/ 	.word	0x00005150


	//----- nvinfo : EIATTR_VRC_CTA_INIT_COUNT
	.align		4
.L_43:
        /*00d8*/ 	.byte	0x02, 0x4a
        /*00da*/ 	.byte	0x80
	.zero		1


	//----- nvinfo : EIATTR_SYSCALL_OFFSETS
	.align		4
        /*00dc*/ 	.byte	0x04, 0x46
        /*00de*/ 	.short	(.L_45 - .L_44)


	//   ....[0]....
.L_44:
        /*00e0*/ 	.word	0x00006a80


	//   ....[1]....
        /*00e4*/ 	.word	0x00006bc0


	//   ....[2]....
        /*00e8*/ 	.word	0x000073f0


	//   ....[3]....
        /*00ec*/ 	.word	0x00008180


	//----- nvinfo : EIATTR_MBARRIER_INSTR_OFFSETS
	.align		4
.L_45:
        /*00f0*/ 	.byte	0x04, 0x39
        /*00f2*/ 	.short	(.L_47 - .L_46)


	//   ....[0]....
.L_46:
        /*00f4*/ 	.word	0x00000610
        /*00f8*/ 	.word	0x000000ff
        /*00fc*/ 	.word	0x00000000
        /*0100*/ 	.short	0x0100
        /*0102*/ 	.byte	0x04
	.zero		1


	//   ....[1]....
        /*0104*/ 	.word	0x00000620
        /*0108*/ 	.word	0x000000ff
        /*010c*/ 	.word	0x00000110
        /*0110*/ 	.short	0x0100
        /*0112*/ 	.byte	0x04
	.zero		1


	//   ....[2]....
        /*0114*/ 	.word	0x00000630
        /*0118*/ 	.word	0x000000ff
        /*011c*/ 	.word	0x00000008
        /*0120*/ 	.short	0x0100
        /*0122*/ 	.byte	0x04
	.zero		1


	//   ....[3]....
        /*0124*/ 	.word	0x00000640
        /*0128*/ 	.word	0x000000ff
        /*012c*/ 	.word	0x00000118
        /*0130*/ 	.short	0x0100
        /*0132*/ 	.byte	0x04
	.zero		1


	//   ....[4]....
        /*0134*/ 	.word	0x00000650
        /*0138*/ 	.word	0x000000ff
        /*013c*/ 	.word	0x00000010
        /*0140*/ 	.short	0x0100
        /*0142*/ 	.byte	0x04
	.zero		1


	//   ....[5]....
        /*0144*/ 	.word	0x00000660
        /*0148*/ 	.word	0x000000ff
        /*014c*/ 	.word	0x00000120
        /*0150*/ 	.short	0x0100
        /*0152*/ 	.byte	0x04
	.zero		1


	//   ....[6]....
        /*0154*/ 	.word	0x00000670
        /*0158*/ 	.word	0x000000ff
        /*015c*/ 	.word	0x00000018
        /*0160*/ 	.short	0x0100
        /*0162*/ 	.byte	0x04
	.zero		1


	//   ....[7]....
        /*0164*/ 	.word	0x00000680
        /*0168*/ 	.word	0x000000ff
        /*016c*/ 	.word	0x00000128
        /*0170*/ 	.short	0x0100
        /*0172*/ 	.byte	0x04
	.zero		1


	//   ....[8]....
        /*0174*/ 	.word	0x00000690
        /*0178*/ 	.word	0x000000ff
        /*017c*/ 	.word	0x00000020
        /*0180*/ 	.short	0x0100
        /*0182*/ 	.byte	0x04
	.zero		1


	//   ....[9]....
        /*0184*/ 	.word	0x000006a0
        /*0188*/ 	.word	0x000000ff
        /*018c*/ 	.word	0x00000130
        /*0190*/ 	.short	0x0100
        /*0192*/ 	.byte	0x04
	.zero		1


	//   ....[10]....
        /*0194*/ 	.word	0x000006b0
        /*0198*/ 	.word	0x000000ff
        /*019c*/ 	.word	0x00000028
        /*01a0*/ 	.short	0x0100
        /*01a2*/ 	.byte	0x04
	.zero		1


	//   ....[11]....
        /*01a4*/ 	.word	0x000006c0
        /*01a8*/ 	.word	0x000000ff
        /*01ac*/ 	.word	0x00000138
        /*01b0*/ 	.short	0x0100
        /*01b2*/ 	.byte	0x04
	.zero		1


	//   ....[12]....
        /*01b4*/ 	.word	0x000006d0
        /*01b8*/ 	.word	0x000000ff
        /*01bc*/ 	.word	0x00000030
        /*01c0*/ 	.short	0x0100
        /*01c2*/ 	.byte	0x04
	.zero		1


	//   ....[13]....
        /*01c4*/ 	.word	0x000006e0
        /*01c8*/ 	.word	0x000000ff
        /*01cc*/ 	.word	0x00000140
        /*01d0*/ 	.short	0x0100
        /*01d2*/ 	.byte	0x04
	.zero		1


	//   ....[14]....
        /*01d4*/ 	.word	0x000006f0
        /*01d8*/ 	.word	0x000000ff
        /*01dc*/ 	.word	0x00000038
        /*01e0*/ 	.short	0x0100
        /*01e2*/ 	.byte	0x04
	.zero		1


	//   ....[15]....
        /*01e4*/ 	.word	0x00000700
        /*01e8*/ 	.word	0x000000ff
        /*01ec*/ 	.word	0x00000148
        /*01f0*/ 	.short	0x0100
        /*01f2*/ 	.byte	0x04
	.zero		1


	//   ....[16]....
        /*01f4*/ 	.word	0x00000710
        /*01f8*/ 	.word	0x000000ff
        /*01fc*/ 	.word	0x00000040
        /*0200*/ 	.short	0x0100
        /*0202*/ 	.byte	0x04
	.zero		1


	//   ....[17]....
        /*0204*/ 	.word	0x00000720
        /*0208*/ 	.word	0x000000ff
        /*020c*/ 	.word	0x00000150
        /*0210*/ 	.short	0x0100
        /*0212*/ 	.byte	0x04
	.zero		1


	//   ....[18]....
        /*0214*/ 	.word	0x00000730
        /*0218*/ 	.word	0x000000ff
        /*021c*/ 	.word	0x00000048
        /*0220*/ 	.short	0x0100
        /*0222*/ 	.byte	0x04
	.zero		1


	//   ....[19]....
        /*0224*/ 	.word	0x00000740
        /*0228*/ 	.word	0x000000ff
        /*022c*/ 	.word	0x00000158
        /*0230*/ 	.short	0x0100
        /*0232*/ 	.byte	0x04
	.zero		1


	//   ....[20]....
        /*0234*/ 	.word	0x00000750
        /*0238*/ 	.word	0x000000ff
        /*023c*/ 	.word	0x00000050
        /*0240*/ 	.short	0x0100
        /*0242*/ 	.byte	0x04
	.zero		1


	//   ....[21]....
        /*0244*/ 	.word	0x00000760
        /*0248*/ 	.word	0x000000ff
        /*024c*/ 	.word	0x00000160
        /*0250*/ 	.short	0x0100
        /*0252*/ 	.byte	0x04
	.zero		1


	//   ....[22]....
        /*0254*/ 	.word	0x00000770
        /*0258*/ 	.word	0x000000ff
        /*025c*/ 	.word	0x00000058
        /*0260*/ 	.short	0x0100
        /*0262*/ 	.byte	0x04
	.zero		1


	//   ....[23]....
        /*0264*/ 	.word	0x00000780
        /*0268*/ 	.word	0x000000ff
        /*026c*/ 	.word	0x00000168
        /*0270*/ 	.short	0x0100
        /*0272*/ 	.byte	0x04
	.zero		1


	//   ....[24]....
        /*0274*/ 	.word	0x00000790
        /*0278*/ 	.word	0x000000ff
        /*027c*/ 	.word	0x00000060
        /*0280*/ 	.short	0x0100
        /*0282*/ 	.byte	0x04
	.zero		1


	//   ....[25]....
        /*0284*/ 	.word	0x000007a0
        /*0288*/ 	.word	0x000000ff
        /*028c*/ 	.word	0x00000170
        /*0290*/ 	.short	0x0100
        /*0292*/ 	.byte	0x04
	.zero		1


	//   ....[26]....
        /*0294*/ 	.word	0x000007b0
        /*0298*/ 	.word	0x000000ff
        /*029c*/ 	.word	0x00000068
        /*02a0*/ 	.short	0x0100
        /*02a2*/ 	.byte	0x04
	.zero		1


	//   ....[27]....
        /*02a4*/ 	.word	0x000007c0
        /*02a8*/ 	.word	0x000000ff
        /*02ac*/ 	.word	0x00000178
        /*02b0*/ 	.short	0x0100
        /*02b2*/ 	.byte	0x04
	.zero		1


	//   ....[28]....
        /*02b4*/ 	.word	0x000007d0
        /*02b8*/ 	.word	0x000000ff
        /*02bc*/ 	.word	0x00000070
        /*02c0*/ 	.short	0x0100
        /*02c2*/ 	.byte	0x04
	.zero		1


	//   ....[29]....
        /*02c4*/ 	.word	0x000007e0
        /*02c8*/ 	.word	0x000000ff
        /*02cc*/ 	.word	0x00000180
        /*02d0*/ 	.short	0x0100
        /*02d2*/ 	.byte	0x04
	.zero		1


	//   ....[30]....
        /*02d4*/ 	.word	0x000007f0
        /*02d8*/ 	.word	0x000000ff
        /*02dc*/ 	.word	0x00000078
        /*02e0*/ 	.short	0x0100
        /*02e2*/ 	.byte	0x04
	.zero		1


	//   ....[31]....
        /*02e4*/ 	.word	0x00000800
        /*02e8*/ 	.word	0x000000ff
        /*02ec*/ 	.word	0x00000188
        /*02f0*/ 	.short	0x0100
        /*02f2*/ 	.byte	0x04
	.zero		1


	//   ....[32]....
        /*02f4*/ 	.word	0x00000810
        /*02f8*/ 	.word	0x000000ff
        /*02fc*/ 	.word	0x00000080
        /*0300*/ 	.short	0x0100
        /*0302*/ 	.byte	0x04
	.zero		1


	//   ....[33]....
        /*0304*/ 	.word	0x00000820
        /*0308*/ 	.word	0x000000ff
        /*030c*/ 	.word	0x00000190
        /*0310*/ 	.short	0x0100
        /*0312*/ 	.byte	0x04
	.zero		1


	//   ....[34]....
        /*0314*/ 	.word	0x00000830
        /*0318*/ 	.word	0x000000ff
        /*031c*/ 	.word	0x00000088
        /*0320*/ 	.short	0x0100
        /*0322*/ 	.byte	0x04
	.zero		1


	//   ....[35]....
        /*0324*/ 	.word	0x00000840
        /*0328*/ 	.word	0x000000ff
        /*032c*/ 	.word	0x00000198
        /*0330*/ 	.short	0x0100
        /*0332*/ 	.byte	0x04
	.zero		1


	//   ....[36]....
        /*0334*/ 	.word	0x00000850
        /*0338*/ 	.word	0x000000ff
        /*033c*/ 	.word	0x00000090
        /*0340*/ 	.short	0x0100
        /*0342*/ 	.byte	0x04
	.zero		1


	//   ....[37]....
        /*0344*/ 	.word	0x00000860
        /*0348*/ 	.word	0x000000ff
        /*034c*/ 	.word	0x000001a0
        /*0350*/ 	.short	0x0100
        /*0352*/ 	.byte	0x04
	.zero		1


	//   ....[38]....
        /*0354*/ 	.word	0x00000870
        /*0358*/ 	.word	0x000000ff
        /*035c*/ 	.word	0x00000098
        /*0360*/ 	.short	0x0100
        /*0362*/ 	.byte	0x04
	.zero		1


	//   ....[39]....
        /*0364*/ 	.word	0x00000880
        /*0368*/ 	.word	0x000000ff
        /*036c*/ 	.word	0x000001a8
        /*0370*/ 	.short	0x0100
        /*0372*/ 	.byte	0x04
	.zero		1


	//   ....[40]....
        /*0374*/ 	.word	0x00000890
        /*0378*/ 	.word	0x000000ff
        /*037c*/ 	.word	0x000000a0
        /*0380*/ 	.short	0x0100
        /*0382*/ 	.byte	0x04
	.zero		1


	//   ....[41]....
        /*0384*/ 	.word	0x000008a0
        /*0388*/ 	.word	0x000000ff
        /*038c*/ 	.word	0x000001b0
        /*0390*/ 	.short	0x0100
        /*0392*/ 	.byte	0x04
	.zero		1


	//   ....[42]....
        /*0394*/ 	.word	0x000008b0
        /*0398*/ 	.word	0x000000ff
        /*039c*/ 	.word	0x000000a8
        /*03a0*/ 	.short	0x0100
        /*03a2*/ 	.byte	0x04
	.zero		1


	//   ....[43]....
        /*03a4*/ 	.word	0x000008c0
        /*03a8*/ 	.word	0x000000ff
        /*03ac*/ 	.word	0x000001b8
        /*03b0*/ 	.short	0x0100
        /*03b2*/ 	.byte	0x04
	.zero		1


	//   ....[44]....
        /*03b4*/ 	.word	0x000008d0
        /*03b8*/ 	.word	0x000000ff
        /*03bc*/ 	.word	0x000000b0
        /*03c0*/ 	.short	0x0100
        /*03c2*/ 	.byte	0x04
	.zero		1


	//   ....[45]....
        /*03c4*/ 	.word	0x000008e0
        /*03c8*/ 	.word	0x000000ff
        /*03cc*/ 	.word	0x000001c0
        /*03d0*/ 	.short	0x0100
        /*03d2*/ 	.byte	0x04
	.zero		1


	//   ....[46]....
        /*03d4*/ 	.word	0x000008f0
        /*03d8*/ 	.word	0x000000ff
        /*03dc*/ 	.word	0x000000b8
        /*03e0*/ 	.short	0x0100
        /*03e2*/ 	.byte	0x04
	.zero		1


	//   ....[47]....
        /*03e4*/ 	.word	0x00000900
        /*03e8*/ 	.word	0x000000ff
        /*03ec*/ 	.word	0x000001c8
        /*03f0*/ 	.short	0x0100
        /*03f2*/ 	.byte	0x04
	.zero		1


	//   ....[48]....
        /*03f4*/ 	.word	0x00000910
        /*03f8*/ 	.word	0x000000ff
        /*03fc*/ 	.word	0x000000c0
        /*0400*/ 	.short	0x0100
        /*0402*/ 	.byte	0x04
	.zero		1


	//   ....[49]....
        /*0404*/ 	.word	0x00000920
        /*0408*/ 	.word	0x000000ff
        /*040c*/ 	.word	0x000001d0
        /*0410*/ 	.short	0x0100
        /*0412*/ 	.byte	0x04
	.zero		1


	//   ....[50]....
        /*0414*/ 	.word	0x00000930
        /*0418*/ 	.word	0x000000ff
        /*041c*/ 	.word	0x000000c8
        /*0420*/ 	.short	0x0100
        /*0422*/ 	.byte	0x04
	.zero		1


	//   ....[51]....
        /*0424*/ 	.word	0x00000940
        /*0428*/ 	.word	0x000000ff
        /*042c*/ 	.word	0x000001d8
        /*0430*/ 	.short	0x0100
        /*0432*/ 	.byte	0x04
	.zero		1


	//   ....[52]....
        /*0434*/ 	.word	0x00000950
        /*0438*/ 	.word	0x000000ff
        /*043c*/ 	.word	0x000000d0
        /*0440*/ 	.short	0x0100
        /*0442*/ 	.byte	0x04
	.zero		1


	//   ....[53]....
        /*0444*/ 	.word	0x00000960
        /*0448*/ 	.word	0x000000ff
        /*044c*/ 	.word	0x000001e0
        /*0450*/ 	.short	0x0100
        /*0452*/ 	.byte	0x04
	.zero		1


	//   ....[54]....
        /*0454*/ 	.word	0x00000970
        /*0458*/ 	.word	0x000000ff
        /*045c*/ 	.word	0x000000d8
        /*0460*/ 	.short	0x0100
        /*0462*/ 	.byte	0x04
	.zero		1


	//   ....[55]....
        /*0464*/ 	.word	0x00000980
        /*0468*/ 	.word	0x000000ff
        /*046c*/ 	.word	0x000001e8
        /*0470*/ 	.short	0x0100
        /*0472*/ 	.byte	0x04
	.zero		1


	//   ....[56]....
        /*0474*/ 	.word	0x00000990
        /*0478*/ 	.word	0x000000ff
        /*047c*/ 	.word	0x000000e0
        /*0480*/ 	.short	0x0100
        /*0482*/ 	.byte	0x04
	.zero		1


	//   ....[57]....
        /*0484*/ 	.word	0x000009a0
        /*0488*/ 	.word	0x000000ff
        /*048c*/ 	.word	0x000001f0
        /*0490*/ 	.short	0x0100
        /*0492*/ 	.byte	0x04
	.zero		1


	//   ....[58]....
        /*0494*/ 	.word	0x000009b0
        /*0498*/ 	.word	0x000000ff
        /*049c*/ 	.word	0x000000e8
        /*04a0*/ 	.short	0x0100
        /*04a2*/ 	.byte	0x04
	.zero		1


	//   ....[59]....
        /*04a4*/ 	.word	0x000009c0
        /*04a8*/ 	.word	0x000000ff
        /*04ac*/ 	.word	0x000001f8
        /*04b0*/ 	.short	0x0100
        /*04b2*/ 	.byte	0x04
	.zero		1


	//   ....[60]....
        /*04b4*/ 	.word	0x000009d0
        /*04b8*/ 	.word	0x000000ff
        /*04bc*/ 	.word	0x000000f0
        /*04c0*/ 	.short	0x0100
        /*04c2*/ 	.byte	0x04
	.zero		1


	//   ....[61]....
        /*04c4*/ 	.word	0x000009e0
        /*04c8*/ 	.word	0x000000ff
        /*04cc*/ 	.word	0x00000200
        /*04d0*/ 	.short	0x0100
        /*04d2*/ 	.byte	0x04
	.zero		1


	//   ....[62]....
        /*04d4*/ 	.word	0x000009f0
        /*04d8*/ 	.word	0x000000ff
        /*04dc*/ 	.word	0x000000f8
        /*04e0*/ 	.short	0x0100
        /*04e2*/ 	.byte	0x04
	.zero		1


	//   ....[63]....
        /*04e4*/ 	.word	0x00000a00
        /*04e8*/ 	.word	0x000000ff
        /*04ec*/ 	.word	0x00000208
        /*04f0*/ 	.short	0x0100
        /*04f2*/ 	.byte	0x04
	.zero		1


	//   ....[64]....
        /*04f4*/ 	.word	0x00000a10
        /*04f8*/ 	.word	0x000000ff
        /*04fc*/ 	.word	0x00000100
        /*0500*/ 	.short	0x0100
        /*0502*/ 	.byte	0x04
	.zero		1


	//   ....[65]....
        /*0504*/ 	.word	0x00000a20
        /*0508*/ 	.word	0x000000ff
        /*050c*/ 	.word	0x00000210
        /*0510*/ 	.short	0x0100
        /*0512*/ 	.byte	0x04
	.zero		1


	//   ....[66]....
        /*0514*/ 	.word	0x00000a30
        /*0518*/ 	.word	0x000000ff
        /*051c*/ 	.word	0x00000108
        /*0520*/ 	.short	0x0100
        /*0522*/ 	.byte	0x04
	.zero		1


	//   ....[67]....
        /*0524*/ 	.word	0x00000a40
        /*0528*/ 	.word	0x000000ff
        /*052c*/ 	.word	0x00000218
        /*0530*/ 	.short	0x0100
        /*0532*/ 	.byte	0x04
	.zero		1


	//   ....[68]....
        /*0534*/ 	.word	0x00000b80
        /*0538*/ 	.word	0x000000ff
        /*053c*/ 	.word	0x00000220
        /*0540*/ 	.short	0x0100
        /*0542*/ 	.byte	0x04
	.zero		1


	//   ....[69]....
        /*0544*/ 	.word	0x00000b90
        /*0548*/ 	.word	0x000000ff
        /*054c*/ 	.word	0x00000230
        /*0550*/ 	.short	0x0100
        /*0552*/ 	.byte	0x04
	.zero		1


	//   ....[70]....
        /*0554*/ 	.word	0x00000ba0
        /*0558*/ 	.word	0x000000ff
        /*055c*/ 	.word	0x00000228
        /*0560*/ 	.short	0x0100
        /*0562*/ 	.byte	0x04
	.zero		1


	//   ....[71]....
        /*0564*/ 	.word	0x00000bb0
        /*0568*/ 	.word	0x000000ff
        /*056c*/ 	.word	0x00000238
        /*0570*/ 	.short	0x0100
        /*0572*/ 	.byte	0x04
	.zero		1


	//   ....[72]....
        /*0574*/ 	.word	0x00000ca0
        /*0578*/ 	.word	0x000000ff
        /*057c*/ 	.word	0x00000240
        /*0580*/ 	.short	0x0100
        /*0582*/ 	.byte	0x06
	.zero		1


	//   ....[73]....
        /*0584*/ 	.word	0x00000cb0
        /*0588*/ 	.word	0x000000ff
        /*058c*/ 	.word	0x00000248
        /*0590*/ 	.short	0x0100
        /*0592*/ 	.byte	0x06
	.zero		1


	//   ....[74]....
        /*0594*/ 	.word	0x00000df0
        /*0598*/ 	.word	0x000000ff
        /*059c*/ 	.word	0x00000250
        /*05a0*/ 	.short	0x0100
        /*05a2*/ 	.byte	0x06
	.zero		1


	//   ....[75]....
        /*05a4*/ 	.word	0x00000e00
        /*05a8*/ 	.word	0x000000ff
        /*05ac*/ 	.word	0x00000260
        /*05b0*/ 	.short	0x0100
        /*05b2*/ 	.byte	0x06
	.zero		1


	//   ....[76]....
        /*05b4*/ 	.word	0x00000e10
        /*05b8*/ 	.word	0x000000ff
        /*05bc*/ 	.word	0x00000258
        /*05c0*/ 	.short	0x0100
        /*05c2*/ 	.byte	0x06
	.zero		1


	//   ....[77]....
        /*05c4*/ 	.word	0x00000e20
        /*05c8*/ 	.word	0x000000ff
        /*05cc*/ 	.word	0x00000268
        /*05d0*/ 	.short	0x0100
        /*05d2*/ 	.byte	0x06
	.zero		1


	//   ....[78]....
        /*05d4*/ 	.word	0x00000f50
        /*05d8*/ 	.word	0x000000ff
        /*05dc*/ 	.word	0x00000270
        /*05e0*/ 	.short	0x0100
        /*05e2*/ 	.byte	0x04
	.zero		1


	//   ....[79]....
        /*05e4*/ 	.word	0x00000f60
        /*05e8*/ 	.word	0x000000ff
        /*05ec*/ 	.word	0x00000290
        /*05f0*/ 	.short	0x0100
        /*05f2*/ 	.byte	0x04
	.zero		1


	//   ....[80]....
        /*05f4*/ 	.word	0x00000f70
        /*05f8*/ 	.word	0x000000ff
        /*05fc*/ 	.word	0x00000278
        /*0600*/ 	.short	0x0100
        /*0602*/ 	.byte	0x04
	.zero		1


	//   ....[81]....
        /*0604*/ 	.word	0x00000f80
        /*0608*/ 	.word	0x000000ff
        /*060c*/ 	.word	0x00000298
        /*0610*/ 	.short	0x0100
        /*0612*/ 	.byte	0x04
	.zero		1


	//   ....[82]....
        /*0614*/ 	.word	0x00000f90
        /*0618*/ 	.word	0x000000ff
        /*061c*/ 	.word	0x00000280
        /*0620*/ 	.short	0x0100
        /*0622*/ 	.byte	0x04
	.zero		1


	//   ....[83]....
        /*0624*/ 	.word	0x00000fa0
        /*0628*/ 	.word	0x000000ff
        /*062c*/ 	.word	0x000002a0
        /*0630*/ 	.short	0x0100
        /*0632*/ 	.byte	0x04
	.zero		1


	//   ....[84]....
        /*0634*/ 	.word	0x00000fb0
        /*0638*/ 	.word	0x000000ff
        /*063c*/ 	.word	0x00000288
        /*0640*/ 	.short	0x0100
        /*0642*/ 	.byte	0x04
	.zero		1


	//   ....[85]....
        /*0644*/ 	.word	0x00000fc0
        /*0648*/ 	.word	0x000000ff
        /*064c*/ 	.word	0x000002a8
        /*0650*/ 	.short	0x0100
        /*0652*/ 	.byte	0x04
	.zero		1


	//   ....[86]....
        /*0654*/ 	.word	0x000010b0
        /*0658*/ 	.word	0x000000ff
        /*065c*/ 	.word	0x000002b0
        /*0660*/ 	.short	0x0100
        /*0662*/ 	.byte	0x04
	.zero		1


	//   ....[87]....
        /*0664*/ 	.word	0x000010c0
        /*0668*/ 	.word	0x000000ff
        /*066c*/ 	.word	0x000002c0
        /*0670*/ 	.short	0x0100
        /*0672*/ 	.byte	0x04
	.zero		1


	//   ....[88]....
        /*0674*/ 	.word	0x000010d0
        /*0678*/ 	.word	0x000000ff
        /*067c*/ 	.word	0x000002b8
        /*0680*/ 	.short	0x0100
        /*0682*/ 	.byte	0x04
	.zero		1


	//   ....[89]....
        /*0684*/ 	.word	0x000010e0
        /*0688*/ 	.word	0x000000ff
        /*068c*/ 	.word	0x000002c8
        /*0690*/ 	.short	0x0100
        /*0692*/ 	.byte	0x04
	.zero		1


	//   ....[90]....
        /*0694*/ 	.word	0x00001c80
        /*0698*/ 	.word	0x00000000
        /*069c*/ 	.word	0x000002c0
        /*06a0*/ 	.short	0x010a
        /*06a2*/ 	.byte	0xff
	.zero		1


	//   ....[91]....
        /*06a4*/ 	.word	0x00001ca0
        /*06a8*/ 	.word	0x00000000
        /*06ac*/ 	.word	0x000002b0
        /*06b0*/ 	.short	0x0101
        /*06b2*/ 	.byte	0xff
	.zero		1


	//   ....[92]....
        /*06b4*/ 	.word	0x00001d60
        /*06b8*/ 	.word	0x000000ff
        /*06bc*/ 	.word	0x00000110
        /*06c0*/ 	.short	0x010a
        /*06c2*/ 	.byte	0x04
	.zero		1


	//   ....[93]....
        /*06c4*/ 	.word	0x00001de0
        /*06c8*/ 	.word	0x000000ff
        /*06cc*/ 	.word	0x00000110
        /*06d0*/ 	.short	0x010a
        /*06d2*/ 	.byte	0x21
	.zero		1


	//   ....[94]....
        /*06d4*/ 	.word	0x00001f70
        /*06d8*/ 	.word	0x000000ff
        /*06dc*/ 	.word	0x00000110
        /*06e0*/ 	.short	0x010a
        /*06e2*/ 	.byte	0x08
	.zero		1


	//   ....[95]....
        /*06e4*/ 	.word	0x00002090
        /*06e8*/ 	.word	0x000000ff
        /*06ec*/ 	.word	0x00000248
        /*06f0*/ 	.short	0x0101
        /*06f2*/ 	.byte	0x07
	.zero		1


	//   ....[96]....
        /*06f4*/ 	.word	0x000020b0
        /*06f8*/ 	.word	0x000000ff
        /*06fc*/ 	.word	0x00000110
        /*0700*/ 	.short	0x010a
        /*0702*/ 	.byte	0x04
	.zero		1


	//   ....[97]....
        /*0704*/ 	.word	0x00002130
        /*0708*/ 	.word	0x000000ff
        /*070c*/ 	.word	0x00000110
        /*0710*/ 	.short	0x010a
        /*0712*/ 	.byte	0x09
	.zero		1


	//   ....[98]....
        /*0714*/ 	.word	0x000022d0
        /*0718*/ 	.word	0x000000ff
        /*071c*/ 	.word	0x00000110
        /*0720*/ 	.short	0x010a
        /*0722*/ 	.byte	0x06
	.zero		1


	//   ....[99]....
        /*0724*/ 	.word	0x00002400
        /*0728*/ 	.word	0x00000003
        /*072c*/ 	.word	0x00000250
        /*0730*/ 	.short	0x010a
        /*0732*/ 	.byte	0xff
	.zero		1


	//   ....[100]....
        /*0734*/ 	.word	0x00002550
        /*0738*/ 	.word	0x00000000
        /*073c*/ 	.word	0x00000000
        /*0740*/ 	.short	0x0101
        /*0742*/ 	.byte	0xff
	.zero		1


	//   ....[101]....
        /*0744*/ 	.word	0x00002af0
        /*0748*/ 	.word	0x000000ff
        /*074c*/ 	.word	0x00000000
        /*0750*/ 	.short	0x010a
        /*0752*/ 	.byte	0x04
	.zero		1


	//   ....[102]....
        /*0754*/ 	.word	0x00002b80
        /*0758*/ 	.word	0x000000ff
        /*075c*/ 	.word	0x00000000
        /*0760*/ 	.short	0x010a
        /*0762*/ 	.byte	0x05
	.zero		1


	//   ....[103]....
        /*0764*/ 	.word	0x00002c10
        /*0768*/ 	.word	0x000000ff
        /*076c*/ 	.word	0x00000000
        /*0770*/ 	.short	0x010a
        /*0772*/ 	.byte	0x05
	.zero		1


	//   ....[104]....
        /*0774*/ 	.word	0x00002ca0
        /*0778*/ 	.word	0x000000ff
        /*077c*/ 	.word	0x00000000
        /*0780*/ 	.short	0x010a
        /*0782*/ 	.byte	0x05
	.zero		1


	//   ....[105]....
        /*0784*/ 	.word	0x00002d30
        /*0788*/ 	.word	0x000000ff
        /*078c*/ 	.word	0x00000000
        /*0790*/ 	.short	0x010a
        /*0792*/ 	.byte	0x05
	.zero		1


	//   ....[106]....
        /*0794*/ 	.word	0x00002dc0
        /*0798*/ 	.word	0x000000ff
        /*079c*/ 	.word	0x00000000
        /*07a0*/ 	.short	0x010a
        /*07a2*/ 	.byte	0x05
	.zero		1


	//   ....[107]....
        /*07a4*/ 	.word	0x00002e50
        /*07a8*/ 	.word	0x000000ff
        /*07ac*/ 	.word	0x00000000
        /*07b0*/ 	.short	0x010a
        /*07b2*/ 	.byte	0x05
	.zero		1


	//   ....[108]....
        /*07b4*/ 	.word	0x00002ee0
        /*07b8*/ 	.word	0x000000ff
        /*07bc*/ 	.word	0x00000000
        /*07c0*/ 	.short	0x010a
        /*07c2*/ 	.byte	0x05
	.zero		1


	//   ....[109]....
        /*07c4*/ 	.word	0x00002f70
        /*07c8*/ 	.word	0x000000ff
        /*07cc*/ 	.word	0x00000000
        /*07d0*/ 	.short	0x010a
        /*07d2*/ 	.byte	0x05
	.zero		1


	//   ....[110]....
        /*07d4*/ 	.word	0x00003000
        /*07d8*/ 	.word	0x000000ff
        /*07dc*/ 	.word	0x00000000
        /*07e0*/ 	.short	0x010a
        /*07e2*/ 	.byte	0x05
	.zero		1


	//   ....[111]....
        /*07e4*/ 	.word	0x00003090
        /*07e8*/ 	.word	0x000000ff
        /*07ec*/ 	.word	0x00000000
        /*07f0*/ 	.short	0x010a
        /*07f2*/ 	.byte	0x05
	.zero		1


	//   ....[112]....
        /*07f4*/ 	.word	0x00003120
        /*07f8*/ 	.word	0x000000ff
        /*07fc*/ 	.word	0x00000000
        /*0800*/ 	.short	0x010a
        /*0802*/ 	.byte	0x05
	.zero		1


	//   ....[113]....
        /*0804*/ 	.word	0x000031b0
        /*0808*/ 	.word	0x000000ff
        /*080c*/ 	.word	0x00000000
        /*0810*/ 	.short	0x010a
        /*0812*/ 	.byte	0x05
	.zero		1


	//   ....[114]....
        /*0814*/ 	.word	0x00003240
        /*0818*/ 	.word	0x000000ff
        /*081c*/ 	.word	0x00000000
        /*0820*/ 	.short	0x010a
        /*0822*/ 	.byte	0x05
	.zero		1


	//   ....[115]....
        /*0824*/ 	.word	0x000032d0
        /*0828*/ 	.word	0x000000ff
        /*082c*/ 	.word	0x00000000
        /*0830*/ 	.short	0x010a
        /*0832*/ 	.byte	0x05
	.zero		1


	//   ....[116]....
        /*0834*/ 	.word	0x00003360
        /*0838*/ 	.word	0x000000ff
        /*083c*/ 	.word	0x00000000
        /*0840*/ 	.short	0x010a
        /*0842*/ 	.byte	0x05
	.zero		1


	//   ....[117]....
        /*0844*/ 	.word	0x000033f0
        /*0848*/ 	.word	0x000000ff
        /*084c*/ 	.word	0x00000000
        /*0850*/ 	.short	0x010a
        /*0852*/ 	.byte	0x05
	.zero		1


	//   ....[118]....
        /*0854*/ 	.word	0x00003480
        /*0858*/ 	.word	0x000000ff
        /*085c*/ 	.word	0x00000000
        /*0860*/ 	.short	0x010a
        /*0862*/ 	.byte	0x05
	.zero		1


	//   ....[119]....
        /*0864*/ 	.word	0x00003510
        /*0868*/ 	.word	0x000000ff
        /*086c*/ 	.word	0x00000000
        /*0870*/ 	.short	0x010a
        /*0872*/ 	.byte	0x05
	.zero		1


	//   ....[120]....
        /*0874*/ 	.word	0x000035a0
        /*0878*/ 	.word	0x000000ff
        /*087c*/ 	.word	0x00000000
        /*0880*/ 	.short	0x010a
        /*0882*/ 	.byte	0x05
	.zero		1


	//   ....[121]....
        /*0884*/ 	.word	0x00003630
        /*0888*/ 	.word	0x000000ff
        /*088c*/ 	.word	0x00000000
        /*0890*/ 	.short	0x010a
        /*0892*/ 	.byte	0x05
	.zero		1


	//   ....[122]....
        /*0894*/ 	.word	0x000036c0
        /*0898*/ 	.word	0x000000ff
        /*089c*/ 	.word	0x00000000
        /*08a0*/ 	.short	0x010a
        /*08a2*/ 	.byte	0x05
	.zero		1


	//   ....[123]....
        /*08a4*/ 	.word	0x00003750
        /*08a8*/ 	.word	0x000000ff
        /*08ac*/ 	.word	0x00000000
        /*08b0*/ 	.short	0x010a
        /*08b2*/ 	.byte	0x05
	.zero		1


	//   ....[124]....
        /*08b4*/ 	.word	0x000037e0
        /*08b8*/ 	.word	0x000000ff
        /*08bc*/ 	.word	0x00000000
        /*08c0*/ 	.short	0x010a
        /*08c2*/ 	.byte	0x05
	.zero		1


	//   ....[125]....
        /*08c4*/ 	.word	0x00003870
        /*08c8*/ 	.word	0x000000ff
        /*08cc*/ 	.word	0x00000000
        /*08d0*/ 	.short	0x010a
        /*08d2*/ 	.byte	0x05
	.zero		1


	//   ....[126]....
        /*08d4*/ 	.word	0x00003900
        /*08d8*/ 	.word	0x000000ff
        /*08dc*/ 	.word	0x00000000
        /*08e0*/ 	.short	0x010a
        /*08e2*/ 	.byte	0x05
	.zero		1


	//   ....[127]....
        /*08e4*/ 	.word	0x00003990
        /*08e8*/ 	.word	0x000000ff
        /*08ec*/ 	.word	0x00000000
        /*08f0*/ 	.short	0x010a
        /*08f2*/ 	.byte	0x05
	.zero		1


	//   ....[128]....
        /*08f4*/ 	.word	0x00003a20
        /*08f8*/ 	.word	0x000000ff
        /*08fc*/ 	.word	0x00000000
        /*0900*/ 	.short	0x010a
        /*0902*/ 	.byte	0x05
	.zero		1


	//   ....[129]....
        /*0904*/ 	.word	0x00003ab0
        /*0908*/ 	.word	0x000000ff
        /*090c*/ 	.word	0x00000000
        /*0910*/ 	.short	0x010a
        /*0912*/ 	.byte	0x05
	.zero		1


	//   ....[130]....
        /*0914*/ 	.word	0x00003b40
        /*0918*/ 	.word	0x000000ff
        /*091c*/ 	.word	0x00000000
        /*0920*/ 	.short	0x010a
        /*0922*/ 	.byte	0x05
	.zero		1


	//   ....[131]....
        /*0924*/ 	.word	0x00003bd0
        /*0928*/ 	.word	0x000000ff
        /*092c*/ 	.word	0x00000000
        /*0930*/ 	.short	0x010a
        /*0932*/ 	.byte	0x05
	.zero		1


	//   ....[132]....
        /*0934*/ 	.word	0x00003c60
        /*0938*/ 	.word	0x000000ff
        /*093c*/ 	.word	0x00000000
        /*0940*/ 	.short	0x010a
        /*0942*/ 	.byte	0x05
	.zero		1


	//   ....[133]....
        /*0944*/ 	.word	0x00003cf0
        /*0948*/ 	.word	0x000000ff
        /*094c*/ 	.word	0x00000000
        /*0950*/ 	.short	0x010a
        /*0952*/ 	.byte	0x05
	.zero		1


	//   ....[134]....
        /*0954*/ 	.word	0x00003d90
        /*0958*/ 	.word	0x00000000
        /*095c*/ 	.word	0x00000000
        /*0960*/ 	.short	0x010a
        /*0962*/ 	.byte	0xff
	.zero		1


	//   ....[135]....
        /*0964*/ 	.word	0x00003ed0
        /*0968*/ 	.word	0x00000002
        /*096c*/ 	.word	0x000002b0
        /*0970*/ 	.short	0x010a
        /*0972*/ 	.byte	0xff
	.zero		1


	//   ....[136]....
        /*0974*/ 	.word	0x00003f30
        /*0978*/ 	.word	0x00000004
        /*097c*/ 	.word	0x00000000
        /*0980*/ 	.short	0x0101
        /*0982*/ 	.byte	0xff
	.zero		1


	//   ....[137]....
        /*0984*/ 	.word	0x00003f50
        /*0988*/ 	.word	0x000000ff
        /*098c*/ 	.word	0x00000260
        /*0990*/ 	.short	0x010a
        /*0992*/ 	.byte	0x04
	.zero		1


	//   ....[138]....
        /*0994*/ 	.word	0x00004070
        /*0998*/ 	.word	0x00000002
        /*099c*/ 	.word	0x00000250
        /*09a0*/ 	.short	0x010a
        /*09a2*/ 	.byte	0xff
	.zero		1


	//   ....[139]....
        /*09a4*/ 	.word	0x00004180
        /*09a8*/ 	.word	0x00000002
        /*09ac*/ 	.word	0x00000000
        /*09b0*/ 	.short	0x0101
        /*09b2*/ 	.byte	0xff
	.zero		1


	//   ....[140]....
        /*09b4*/ 	.word	0x00004210
        /*09b8*/ 	.word	0x000000ff
        /*09bc*/ 	.word	0x00000260
        /*09c0*/ 	.short	0x0106
        /*09c2*/ 	.byte	0x04
	.zero		1


	//   ....[141]....
        /*09c4*/ 	.word	0x00004230
        /*09c8*/ 	.word	0x000000ff
        /*09cc*/ 	.word	0x00000260
        /*09d0*/ 	.short	0x010a
        /*09d2*/ 	.byte	0x04
	.zero		1


	//   ....[142]....
        /*09d4*/ 	.word	0x000042c0
        /*09d8*/ 	.word	0x000000ff
        /*09dc*/ 	.word	0x00000260
        /*09e0*/ 	.short	0x0106
        /*09e2*/ 	.byte	0x07
	.zero		1


	//   ....[143]....
        /*09e4*/ 	.word	0x00004300
        /*09e8*/ 	.word	0x00000000
        /*09ec*/ 	.word	0x00000260
        /*09f0*/ 	.short	0x010a
        /*09f2*/ 	.byte	0xff
	.zero		1


	//   ....[144]....
        /*09f4*/ 	.word	0x00004800
        /*09f8*/ 	.word	0x00000000
        /*09fc*/ 	.word	0x00000250
        /*0a00*/ 	.short	0x010a
        /*0a02*/ 	.byte	0xff
	.zero		1


	//   ....[145]....
        /*0a04*/ 	.word	0x00004900
        /*0a08*/ 	.word	0x00000003
        /*0a0c*/ 	.word	0x00000000
        /*0a10*/ 	.short	0x0101
        /*0a12*/ 	.byte	0xff
	.zero		1


	//   ....[146]....
        /*0a14*/ 	.word	0x00004910
        /*0a18*/ 	.word	0x000000ff
        /*0a1c*/ 	.word	0x00000000
        /*0a20*/ 	.short	0x010a
        /*0a22*/ 	.byte	0x04
	.zero		1


	//   ....[147]....
        /*0a24*/ 	.word	0x00004930
        /*0a28*/ 	.word	0x000000ff
        /*0a2c*/ 	.word	0x00000290
        /*0a30*/ 	.short	0x010a
        /*0a32*/ 	.byte	0x13
	.zero		1


	//   ....[148]....
        /*0a34*/ 	.word	0x00004a70
        /*0a38*/ 	.word	0x000000ff
        /*0a3c*/ 	.word	0x00000000
        /*0a40*/ 	.short	0x010a
        /*0a42*/ 	.byte	0x06
	.zero		1


	//   ....[149]....
        /*0a44*/ 	.word	0x00004b70
        /*0a48*/ 	.word	0x000000ff
        /*0a4c*/ 	.word	0x00000000
        /*0a50*/ 	.short	0x010a
        /*0a52*/ 	.byte	0x04
	.zero		1


	//   ....[150]....
        /*0a54*/ 	.word	0x00004d50
        /*0a58*/ 	.word	0x000000ff
        /*0a5c*/ 	.word	0x00000000
        /*0a60*/ 	.short	0x010a
        /*0a62*/ 	.byte	0x04
	.zero		1


	//   ....[151]....
        /*0a64*/ 	.word	0x00004de0
        /*0a68*/ 	.word	0x000000ff
        /*0a6c*/ 	.word	0x00000000
        /*0a70*/ 	.short	0x010a
        /*0a72*/ 	.byte	0x05
	.zero		1


	//   ....[152]....
        /*0a74*/ 	.word	0x00004e70
        /*0a78*/ 	.word	0x000000ff
        /*0a7c*/ 	.word	0x00000000
        /*0a80*/ 	.short	0x010a
        /*0a82*/ 	.byte	0x05
	.zero		1


	//   ....[153]....
        /*0a84*/ 	.word	0x00004f00
        /*0a88*/ 	.word	0x000000ff
        /*0a8c*/ 	.word	0x00000000
        /*0a90*/ 	.short	0x010a
        /*0a92*/ 	.byte	0x04
	.zero		1


	//   ....[154]....
        /*0a94*/ 	.word	0x00005420
        /*0a98*/ 	.word	0x00000008
        /*0a9c*/ 	.word	0x00000250
        /*0aa0*/ 	.short	0x010a
        /*0aa2*/ 	.byte	0xff
	.zero		1


	//   ....[155]....
        /*0aa4*/ 	.word	0x00005590
        /*0aa8*/ 	.word	0x00000000
        /*0aac*/ 	.word	0x00000000
        /*0ab0*/ 	.short	0x0101
        /*0ab2*/ 	.byte	0xff
	.zero		1


	//   ....[156]....
        /*0ab4*/ 	.word	0x00005a70
        /*0ab8*/ 	.word	0x000000ff
        /*0abc*/ 	.word	0x00000248
        /*0ac0*/ 	.short	0x010a
        /*0ac2*/ 	.byte	0x15
	.zero		1


	//   ....[157]....
        /*0ac4*/ 	.word	0x00005c00
        /*0ac8*/ 	.word	0x000000ff
        /*0acc*/ 	.word	0x00000230
        /*0ad0*/ 	.short	0x010a
        /*0ad2*/ 	.byte	0x15
	.zero		1


	//   ....[158]....
        /*0ad4*/ 	.word	0x00005d70
        /*0ad8*/ 	.word	0x000000ff
        /*0adc*/ 	.word	0x00000220
        /*0ae0*/ 	.short	0x010b
        /*0ae2*/ 	.byte	0x15
	.zero		1


	//   ....[159]....
        /*0ae4*/ 	.word	0x00005d80
        /*0ae8*/ 	.word	0x000000ff
        /*0aec*/ 	.word	0x00000000
        /*0af0*/ 	.short	0x0101
        /*0af2*/ 	.byte	0x27
	.zero		1


	//   ....[160]....
        /*0af4*/ 	.word	0x00005d90
        /*0af8*/ 	.word	0x000000ff
        /*0afc*/ 	.word	0x00000238
        /*0b00*/ 	.short	0x010a
        /*0b02*/ 	.byte	0x15
	.zero		1


	//   ....[161]....
        /*0b04*/ 	.word	0x00005f70
        /*0b08*/ 	.word	0x000000ff
        /*0b0c*/ 	.word	0x00000228
        /*0b10*/ 	.short	0x010b
        /*0b12*/ 	.byte	0x15
	.zero		1


	//   ....[162]....
        /*0b14*/ 	.word	0x00005f80
        /*0b18*/ 	.word	0x000000ff
        /*0b1c*/ 	.word	0x00000000
        /*0b20*/ 	.short	0x0101
        /*0b22*/ 	.byte	0x26
	.zero		1


	//   ....[163]....
        /*0b24*/ 	.word	0x00005fb0
        /*0b28*/ 	.word	0x000000ff
        /*0b2c*/ 	.word	0x00000230
        /*0b30*/ 	.short	0x010a
        /*0b32*/ 	.byte	0x15
	.zero		1


	//   ....[164]....
        /*0b34*/ 	.word	0x00005ff0
        /*0b38*/ 	.word	0x00000000
        /*0b3c*/ 	.word	0x00000238
        /*0b40*/ 	.short	0x010a
        /*0b42*/ 	.byte	0xff
	.zero		1


	//   ....[165]....
        /*0b44*/ 	.word	0x00006320
        /*0b48*/ 	.word	0x00000003
        /*0b4c*/ 	.word	0x00000250
        /*0b50*/ 	.short	0x010a
        /*0b52*/ 	.byte	0xff
	.zero		1


	//   ....[166]....
        /*0b54*/ 	.word	0x000064a0
        /*0b58*/ 	.word	0x00000000
        /*0b5c*/ 	.word	0x00000000
        /*0b60*/ 	.short	0x0101
        /*0b62*/ 	.byte	0xff
	.zero		1


	//   ....[167]....
        /*0b64*/ 	.word	0x00006fe0
        /*0b68*/ 	.word	0x00000002
        /*0b6c*/ 	.word	0x00000220
        /*0b70*/ 	.short	0x010a
        /*0b72*/ 	.byte	0xff
	.zero		1


	//   ....[168]....
        /*0b74*/ 	.word	0x00007050
        /*0b78*/ 	.word	0x00000064
        /*0b7c*/ 	.word	0x00000270
        /*0b80*/ 	.short	0x010a
        /*0b82*/ 	.byte	0xff
	.zero		1


	//   ....[169]....
        /*0b84*/ 	.word	0x00007140
        /*0b88*/ 	.word	0x00000002
        /*0b8c*/ 	.word	0x00000220
        /*0b90*/ 	.short	0x010a
        /*0b92*/ 	.byte	0xff
	.zero		1


	//   ....[170]....
        /*0b94*/ 	.word	0x00007250
        /*0b98*/ 	.word	0x00000000
        /*0b9c*/ 	.word	0x00000000
        /*0ba0*/ 	.short	0x0101
        /*0ba2*/ 	.byte	0xff
	.zero		1


	//   ....[171]....
        /*0ba4*/ 	.word	0x000072d0
        /*0ba8*/ 	.word	0x00000064
        /*0bac*/ 	.word	0x00000270
        /*0bb0*/ 	.short	0x010a
        /*0bb2*/ 	.byte	0xff
	.zero		1


	//   ....[172]....
        /*0bb4*/ 	.word	0x00007e20
        /*0bb8*/ 	.word	0x0000006d
        /*0bbc*/ 	.word	0x00000220
        /*0bc0*/ 	.short	0x010a
        /*0bc2*/ 	.byte	0xff
	.zero		1


	//   ....[173]....
        /*0bc4*/ 	.word	0x00007ef0
        /*0bc8*/ 	.word	0x0000006d
        /*0bcc*/ 	.word	0x00000220
        /*0bd0*/ 	.short	0x010a
        /*0bd2*/ 	.byte	0xff
	.zero		1


	//   ....[174]....
        /*0bd4*/ 	.word	0x00008000
        /*0bd8*/ 	.word	0x00000000
        /*0bdc*/ 	.word	0x00000000
        /*0be0*/ 	.short	0x0101
        /*0be2*/ 	.byte	0xff
	.zero		1


	//   ....[175]....
        /*0be4*/ 	.word	0x00008490
        /*0be8*/ 	.word	0x000000ff
        /*0bec*/ 	.word	0x00000000
        /*0bf0*/ 	.short	0x0101
        /*0bf2*/ 	.byte	0x04
	.zero		1


	//   ....[176]....
        /*0bf4*/ 	.word	0x00008ca0
        /*0bf8*/ 	.word	0x00000000
        /*0bfc*/ 	.word	0x000002c0
        /*0c00*/ 	.short	0x010a
        /*0c02*/ 	.byte	0xff
	.zero		1


	//   ....[177]....
        /*0c04*/ 	.word	0x00008d00
        /*0c08*/ 	.word	0x00000000
        /*0c0c*/ 	.word	0x00000110
        /*0c10*/ 	.short	0x010a
        /*0c12*/ 	.byte	0xff
	.zero		1


	//   ....[178]....
        /*0c14*/ 	.word	0x00008d60
        /*0c18*/ 	.word	0x00000000
        /*0c1c*/ 	.word	0x00000110
        /*0c20*/ 	.short	0x010a
        /*0c22*/ 	.byte	0xff
	.zero		1


	//   ....[179]....
        /*0c24*/ 	.word	0x00008db0
        /*0c28*/ 	.word	0x00000003
        /*0c2c*/ 	.word	0x00000250
        /*0c30*/ 	.short	0x010a
        /*0c32*/ 	.byte	0xff
	.zero		1


	//   ....[180]....
        /*0c34*/ 	.word	0x00008e10
        /*0c38*/ 	.word	0x00000000
        /*0c3c*/ 	.word	0x00000000
        /*0c40*/ 	.short	0x010a
        /*0c42*/ 	.byte	0xff
	.zero		1


	//   ....[181]....
        /*0c44*/ 	.word	0x00008e70
        /*0c48*/ 	.word	0x00000000
        /*0c4c*/ 	.word	0x00000000
        /*0c50*/ 	.short	0x010a
        /*0c52*/ 	.byte	0xff
	.zero		1


	//   ....[182]....
        /*0c54*/ 	.word	0x00008ed0
        /*0c58*/ 	.word	0x00000000
        /*0c5c*/ 	.word	0x00000000
        /*0c60*/ 	.short	0x010a
        /*0c62*/ 	.byte	0xff
	.zero		1


	//   ....[183]....
        /*0c64*/ 	.word	0x00008f30
        /*0c68*/ 	.word	0x00000000
        /*0c6c*/ 	.word	0x00000000
        /*0c70*/ 	.short	0x010a
        /*0c72*/ 	.byte	0xff
	.zero		1


	//   ....[184]....
        /*0c74*/ 	.word	0x00008f90
        /*0c78*/ 	.word	0x00000000
        /*0c7c*/ 	.word	0x00000000
        /*0c80*/ 	.short	0x010a
        /*0c82*/ 	.byte	0xff
	.zero		1


	//   ....[185]....
        /*0c84*/ 	.word	0x00008ff0
        /*0c88*/ 	.word	0x00000000
        /*0c8c*/ 	.word	0x00000000
        /*0c90*/ 	.short	0x010a
        /*0c92*/ 	.byte	0xff
	.zero		1


	//   ....[186]....
        /*0c94*/ 	.word	0x00009050
        /*0c98*/ 	.word	0x00000000
        /*0c9c*/ 	.word	0x00000000
        /*0ca0*/ 	.short	0x010a
        /*0ca2*/ 	.byte	0xff
	.zero		1


	//   ....[187]....
        /*0ca4*/ 	.word	0x000090b0
        /*0ca8*/ 	.word	0x00000000
        /*0cac*/ 	.word	0x00000000
        /*0cb0*/ 	.short	0x010a
        /*0cb2*/ 	.byte	0xff
	.zero		1


	//   ....[188]....
        /*0cb4*/ 	.word	0x00009110
        /*0cb8*/ 	.word	0x00000000
        /*0cbc*/ 	.word	0x00000000
        /*0cc0*/ 	.short	0x010a
        /*0cc2*/ 	.byte	0xff
	.zero		1


	//   ....[189]....
        /*0cc4*/ 	.word	0x00009170
        /*0cc8*/ 	.word	0x00000000
        /*0ccc*/ 	.word	0x00000000
        /*0cd0*/ 	.short	0x010a
        /*0cd2*/ 	.byte	0xff
	.zero		1


	//   ....[190]....
        /*0cd4*/ 	.word	0x000091d0
        /*0cd8*/ 	.word	0x00000000
        /*0cdc*/ 	.word	0x00000000
        /*0ce0*/ 	.short	0x010a
        /*0ce2*/ 	.byte	0xff
	.zero		1


	//   ....[191]....
        /*0ce4*/ 	.word	0x00009230
        /*0ce8*/ 	.word	0x00000000
        /*0cec*/ 	.word	0x00000000
        /*0cf0*/ 	.short	0x010a
        /*0cf2*/ 	.byte	0xff
	.zero		1


	//   ....[192]....
        /*0cf4*/ 	.word	0x00009290
        /*0cf8*/ 	.word	0x00000000
        /*0cfc*/ 	.word	0x00000000
        /*0d00*/ 	.short	0x010a
        /*0d02*/ 	.byte	0xff
	.zero		1


	//   ....[193]....
        /*0d04*/ 	.word	0x000092f0
        /*0d08*/ 	.word	0x00000000
        /*0d0c*/ 	.word	0x00000000
        /*0d10*/ 	.short	0x010a
        /*0d12*/ 	.byte	0xff
	.zero		1


	//   ....[194]....
        /*0d14*/ 	.word	0x00009350
        /*0d18*/ 	.word	0x00000000
        /*0d1c*/ 	.word	0x00000000
        /*0d20*/ 	.short	0x010a
        /*0d22*/ 	.byte	0xff
	.zero		1


	//   ....[195]....
        /*0d24*/ 	.word	0x000093b0
        /*0d28*/ 	.word	0x00000000
        /*0d2c*/ 	.word	0x00000000
        /*0d30*/ 	.short	0x010a
        /*0d32*/ 	.byte	0xff
	.zero		1


	//   ....[196]....
        /*0d34*/ 	.word	0x00009410
        /*0d38*/ 	.word	0x00000000
        /*0d3c*/ 	.word	0x00000000
        /*0d40*/ 	.short	0x010a
        /*0d42*/ 	.byte	0xff
	.zero		1


	//   ....[197]....
        /*0d44*/ 	.word	0x00009470
        /*0d48*/ 	.word	0x00000000
        /*0d4c*/ 	.word	0x00000000
        /*0d50*/ 	.short	0x010a
        /*0d52*/ 	.byte	0xff
	.zero		1


	//   ....[198]....
        /*0d54*/ 	.word	0x000094d0
        /*0d58*/ 	.word	0x00000000
        /*0d5c*/ 	.word	0x00000000
        /*0d60*/ 	.short	0x010a
        /*0d62*/ 	.byte	0xff
	.zero		1


	//   ....[199]....
        /*0d64*/ 	.word	0x00009530
        /*0d68*/ 	.word	0x00000000
        /*0d6c*/ 	.word	0x00000000
        /*0d70*/ 	.short	0x010a
        /*0d72*/ 	.byte	0xff
	.zero		1


	//   ....[200]....
        /*0d74*/ 	.word	0x00009590
        /*0d78*/ 	.word	0x00000000
        /*0d7c*/ 	.word	0x00000000
        /*0d80*/ 	.short	0x010a
        /*0d82*/ 	.byte	0xff
	.zero		1


	//   ....[201]....
        /*0d84*/ 	.word	0x000095f0
        /*0d88*/ 	.word	0x00000000
        /*0d8c*/ 	.word	0x00000000
        /*0d90*/ 	.short	0x010a
        /*0d92*/ 	.byte	0xff
	.zero		1


	//   ....[202]....
        /*0d94*/ 	.word	0x00009650
        /*0d98*/ 	.word	0x00000000
        /*0d9c*/ 	.word	0x00000000
        /*0da0*/ 	.short	0x010a
        /*0da2*/ 	.byte	0xff
	.zero		1


	//   ....[203]....
        /*0da4*/ 	.word	0x000096b0
        /*0da8*/ 	.word	0x00000000
        /*0dac*/ 	.word	0x00000000
        /*0db0*/ 	.short	0x010a
        /*0db2*/ 	.byte	0xff
	.zero		1


	//   ....[204]....
        /*0db4*/ 	.word	0x00009710
        /*0db8*/ 	.word	0x00000000
        /*0dbc*/ 	.word	0x00000000
        /*0dc0*/ 	.short	0x010a
        /*0dc2*/ 	.byte	0xff
	.zero		1


	//   ....[205]....
        /*0dc4*/ 	.word	0x00009770
        /*0dc8*/ 	.word	0x00000000
        /*0dcc*/ 	.word	0x00000000
        /*0dd0*/ 	.short	0x010a
        /*0dd2*/ 	.byte	0xff
	.zero		1


	//   ....[206]....
        /*0dd4*/ 	.word	0x000097d0
        /*0dd8*/ 	.word	0x00000000
        /*0ddc*/ 	.word	0x00000000
        /*0de0*/ 	.short	0x010a
        /*0de2*/ 	.byte	0xff
	.zero		1


	//   ....[207]....
        /*0de4*/ 	.word	0x00009830
        /*0de8*/ 	.word	0x00000000
        /*0dec*/ 	.word	0x00000000
        /*0df0*/ 	.short	0x010a
        /*0df2*/ 	.byte	0xff
	.zero		1


	//   ....[208]....
        /*0df4*/ 	.word	0x00009890
        /*0df8*/ 	.word	0x00000000
        /*0dfc*/ 	.word	0x00000000
        /*0e00*/ 	.short	0x010a
        /*0e02*/ 	.byte	0xff
	.zero		1


	//   ....[209]....
        /*0e04*/ 	.word	0x000098f0
        /*0e08*/ 	.word	0x00000000
        /*0e0c*/ 	.word	0x00000000
        /*0e10*/ 	.short	0x010a
        /*0e12*/ 	.byte	0xff
	.zero		1


	//   ....[210]....
        /*0e14*/ 	.word	0x00009950
        /*0e18*/ 	.word	0x00000000
        /*0e1c*/ 	.word	0x00000000
        /*0e20*/ 	.short	0x010a
        /*0e22*/ 	.byte	0xff
	.zero		1


	//   ....[211]....
        /*0e24*/ 	.word	0x000099b0
        /*0e28*/ 	.word	0x00000000
        /*0e2c*/ 	.word	0x00000000
        /*0e30*/ 	.short	0x010a
        /*0e32*/ 	.byte	0xff
	.zero		1


	//   ....[212]....
        /*0e34*/ 	.word	0x00009a10
        /*0e38*/ 	.word	0x00000000
        /*0e3c*/ 	.word	0x00000000
        /*0e40*/ 	.short	0x010a
        /*0e42*/ 	.byte	0xff
	.zero		1


	//   ....[213]....
        /*0e44*/ 	.word	0x00009a60
        /*0e48*/ 	.word	0x00000002
        /*0e4c*/ 	.word	0x000002b0
        /*0e50*/ 	.short	0x010a
        /*0e52*/ 	.byte	0xff
	.zero		1


	//   ....[214]....
        /*0e54*/ 	.word	0x00009ac0
        /*0e58*/ 	.word	0x00000002
        /*0e5c*/ 	.word	0x00000260
        /*0e60*/ 	.short	0x010a
        /*0e62*/ 	.byte	0xff
	.zero		1


	//   ....[215]....
        /*0e64*/ 	.word	0x00009b10
        /*0e68*/ 	.word	0x00000002
        /*0e6c*/ 	.word	0x00000250
        /*0e70*/ 	.short	0x010a
        /*0e72*/ 	.byte	0xff
	.zero		1


	//   ....[216]....
        /*0e74*/ 	.word	0x00009b70
        /*0e78*/ 	.word	0x00000000
        /*0e7c*/ 	.word	0x00000260
        /*0e80*/ 	.short	0x010a
        /*0e82*/ 	.byte	0xff
	.zero		1


	//   ....[217]....
        /*0e84*/ 	.word	0x00009bc0
        /*0e88*/ 	.word	0x00000000
        /*0e8c*/ 	.word	0x00000250
        /*0e90*/ 	.short	0x010a
        /*0e92*/ 	.byte	0xff
	.zero		1


	//   ....[218]....
        /*0e94*/ 	.word	0x00009c20
        /*0e98*/ 	.word	0x00000003
        /*0e9c*/ 	.word	0x00000290
        /*0ea0*/ 	.short	0x010a
        /*0ea2*/ 	.byte	0xff
	.zero		1


	//   ....[219]....
        /*0ea4*/ 	.word	0x00009c80
        /*0ea8*/ 	.word	0x00000000
        /*0eac*/ 	.word	0x00000000
        /*0eb0*/ 	.short	0x010a
        /*0eb2*/ 	.byte	0xff
	.zero		1


	//   ....[220]....
        /*0eb4*/ 	.word	0x00009ce0
        /*0eb8*/ 	.word	0x00000000
        /*0ebc*/ 	.word	0x00000000
        /*0ec0*/ 	.short	0x010a
        /*0ec2*/ 	.byte	0xff
	.zero		1


	//   ....[221]....
        /*0ec4*/ 	.word	0x00009d40
        /*0ec8*/ 	.word	0x00000000
        /*0ecc*/ 	.word	0x00000000
        /*0ed0*/ 	.short	0x010a
        /*0ed2*/ 	.byte	0xff
	.zero		1


	//   ....[222]....
        /*0ed4*/ 	.word	0x00009da0
        /*0ed8*/ 	.word	0x00000000
        /*0edc*/ 	.word	0x00000000
        /*0ee0*/ 	.short	0x010a
        /*0ee2*/ 	.byte	0xff
	.zero		1


	//   ....[223]....
        /*0ee4*/ 	.word	0x00009e00
        /*0ee8*/ 	.word	0x00000000
        /*0eec*/ 	.word	0x00000000
        /*0ef0*/ 	.short	0x010a
        /*0ef2*/ 	.byte	0xff
	.zero		1


	//   ....[224]....
        /*0ef4*/ 	.word	0x00009e50
        /*0ef8*/ 	.word	0x00000008
        /*0efc*/ 	.word	0x00000250
        /*0f00*/ 	.short	0x010a
        /*0f02*/ 	.byte	0xff
	.zero		1


	//   ....[225]....
        /*0f04*/ 	.word	0x00009eb0
        /*0f08*/ 	.word	0x00000000
        /*0f0c*/ 	.word	0x00000248
        /*0f10*/ 	.short	0x010a
        /*0f12*/ 	.byte	0xff
	.zero		1


	//   ....[226]....
        /*0f14*/ 	.word	0x00009f10
        /*0f18*/ 	.word	0x00000005
        /*0f1c*/ 	.word	0x00000230
        /*0f20*/ 	.short	0x010a
        /*0f22*/ 	.byte	0xff
	.zero		1


	//   ....[227]....
        /*0f24*/ 	.word	0x00009f70
        /*0f28*/ 	.word	0x00000005
        /*0f2c*/ 	.word	0x00000238
        /*0f30*/ 	.short	0x010a
        /*0f32*/ 	.byte	0xff
	.zero		1


	//   ....[228]....
        /*0f34*/ 	.word	0x00009fd0
        /*0f38*/ 	.word	0x00000000
        /*0f3c*/ 	.word	0x00000230
        /*0f40*/ 	.short	0x010a
        /*0f42*/ 	.byte	0xff
	.zero		1


	//   ....[229]....
        /*0f44*/ 	.word	0x0000a020
        /*0f48*/ 	.word	0x00000003
        /*0f4c*/ 	.word	0x00000250
        /*0f50*/ 	.short	0x010a
        /*0f52*/ 	.byte	0xff
	.zero		1


	//   ....[230]....
        /*0f54*/ 	.word	0x0000a070
        /*0f58*/ 	.word	0x00000002
        /*0f5c*/ 	.word	0x00000220
        /*0f60*/ 	.short	0x010a
        /*0f62*/ 	.byte	0xff
	.zero		1


	//   ....[231]....
        /*0f64*/ 	.word	0x0000a0c0
        /*0f68*/ 	.word	0x00000064
        /*0f6c*/ 	.word	0x00000270
        /*0f70*/ 	.short	0x010a
        /*0f72*/ 	.byte	0xff
	.zero		1


	//   ....[232]....
        /*0f74*/ 	.word	0x0000a110
        /*0f78*/ 	.word	0x0000006d
        /*0f7c*/ 	.word	0x00000220
        /*0f80*/ 	.short	0x010a
        /*0f82*/ 	.byte	0xff
	.zero		1


	//----- nvinfo : EIATTR_NUM_MBARRIERS
	.align		4
.L_47:
        /*0f84*/ 	.byte	0x03, 0x38
        /*0f86*/ 	.short	0x005a


	//----- nvinfo : EIATTR_EXIT_INSTR_OFFSETS
	.align		4
        /*0f88*/ 	.byte	0x04, 0x1c
        /*0f8a*/ 	.short	(.L_49 - .L_48)


	//   ....[0]....
.L_48:
        /*0f8c*/ 	.word	0x00003dc0


	//   ....[1]....
        /*0f90*/ 	.word	0x000042d0


	//   ....[2]....
        /*0f94*/ 	.word	0x00004330


	//   ....[3]....
        /*0f98*/ 	.word	0x00005160


	//   ....[4]....
        /*0f9c*/ 	.word	0x00006020


	//   ....[5]....
        /*0fa0*/ 	.word	0x00006060


	//   ....[6]....
        /*0fa4*/ 	.word	0x00008c90


	//----- nvinfo : EIATTR_MAX_THREADS
	.align		4
.L_49:
        /*0fa8*/ 	.byte	0x04, 0x05
        /*0faa*/ 	.short	(.L_51 - .L_50)
.L_50:
        /*0fac*/ 	.word	0x00000100
        /*0fb0*/ 	.word	0x00000001
        /*0fb4*/ 	.word	0x00000001


	//----- nvinfo : EIATTR_CRS_STACK_SIZE
	.align		4
.L_51:
        /*0fb8*/ 	.byte	0x04, 0x1e
        /*0fba*/ 	.short	(.L_53 - .L_52)
.L_52:
        /*0fbc*/ 	.word	0x00000000


	//----- nvinfo : EIATTR_CBANK_PARAM_SIZE
	.align		4
.L_53:
        /*0fc0*/ 	.byte	0x03, 0x19
        /*0fc2*/ 	.short	0x0800


	//----- nvinfo : EIATTR_PARAM_CBANK
	.align		4
        /*0fc4*/ 	.byte	0x04, 0x0a
        /*0fc6*/ 	.short	(.L_55 - .L_54)
	.align		4
.L_54:
        /*0fc8*/ 	.word	index@(.nv.constant0._ZN7cutlass13device_kernelINS_4gemm6kernel13GemmUniversalIN4cute5tupleIJiiiiEEENS1_10collective13CollectiveMmaINS1_35MainloopSm100TmaUmmaWarpSpecializedILi34ELi2ELi4ENS5_IJNS4_1CILi4EEENSA_ILi1EEESC_EEEEENS5_IJNSA_ILi64EEENSA_ILi128EEENSA_ILi32EEEEEENS_12float_e4m3_tENS5_IJlSC_lEEESJ_SK_NS4_8TiledMMAINS4_8MMA_AtomIJNS4_10MMA_TraitsINS4_19SM100_MMA_F8F6F4_SSEJSJ_SJ_fSF_SG_NS4_17integral_constantINS4_4UMMA5MajorELSR_0EEESS_NSP_INSQ_7ScaleInELST_0EEESU_EEEEEENS4_6LayoutINS5_IJSC_SC_SC_EEENS5_IJNSA_ILi0EEESZ_SZ_EEEEENS5_IJNS4_10UnderscoreES12_S12_EEEEENS4_13SM90_TMA_LOADENS4_14ComposedLayoutINS4_7SwizzleILi1ELi4ELi3EEENS4_18smem_ptr_flag_bitsILi8EEENSX_INS5_IJNSA_ILi8EEESH_EEENS5_IJSH_SC_EEEEEEEvNS4_8identityENS4_23SM90_TMA_LOAD_MULTICASTES1F_vS1G_EENS_8epilogue10collective18CollectiveEpilogueINS1J_23Sm100TmaWarpSpecializedILi2ELi2ELi32ELb0ELb0EEEJSI_NS5_IJNSX_ISF_SC_EES1O_EEESJ_SK_SJ_SK_NS1J_6fusion15FusionCallbacksIS1N_NS1Q_17LinearCombinationISJ_fSJ_fLNS_15FloatRoundStyleE2EEESI_S1P_JEEENS4_5SM1004TMEM4LOAD26SM100_TMEM_LOAD_16dp32b32xES15_NS16_INS17_ILi2ELi4ELi3EEES1A_NSX_INS5_IJS1B_SF_EEENS5_IJSF_SC_EEEEEEENS4_39AutoVectorizingCopyWithAssumedAlignmentILi128EEENS4_14SM90_TMA_STOREES24_S26_S26_EEEvvEEEEvNT_6ParamsE)
        /*0fcc*/ 	.short	0x0380
        /*0fce*/ 	.short	0x0800


	//----- nvinfo : EIATTR_SW_WAR
	.align		4
.L_55:
        /*0fd0*/ 	.byte	0x04, 0x36
        /*0fd2*/ 	.short	(.L_57 - .L_56)
.L_56:
        /*0fd4*/ 	.word	0x00000008
.L_57:


//--------------------- .nv.callgraph             --------------------------
	.section	.nv.callgraph,"",@"SHT_CUDA_CALLGRAPH"
	.align	4
	.sectionentsize	8
	.align		4
        /*0000*/ 	.word	0x00000000
	.align		4
        /*0004*/ 	.word	0xffffffff
	.align		4
        /*0008*/ 	.word	index@(_ZN7cutlass13device_kernelINS_4gemm6kernel13GemmUniversalIN4cute5tupleIJiiiiEEENS1_10collective13CollectiveMmaINS1_35MainloopSm100TmaUmmaWarpSpecializedILi34ELi2ELi4ENS5_IJNS4_1CILi4EEENSA_ILi1EEESC_EEEEENS5_IJNSA_ILi64EEENSA_ILi128EEENSA_ILi32EEEEEENS_12float_e4m3_tENS5_IJlSC_lEEESJ_SK_NS4_8TiledMMAINS4_8MMA_AtomIJNS4_10MMA_TraitsINS4_19SM100_MMA_F8F6F4_SSEJSJ_SJ_fSF_SG_NS4_17integral_constantINS4_4UMMA5MajorELSR_0EEESS_NSP_INSQ_7ScaleInELST_0EEESU_EEEEEENS4_6LayoutINS5_IJSC_SC_SC_EEENS5_IJNSA_ILi0EEESZ_SZ_EEEEENS5_IJNS4_10UnderscoreES12_S12_EEEEENS4_13SM90_TMA_LOADENS4_14ComposedLayoutINS4_7SwizzleILi1ELi4ELi3EEENS4_18smem_ptr_flag_bitsILi8EEENSX_INS5_IJNSA_ILi8EEESH_EEENS5_IJSH_SC_EEEEEEEvNS4_8identityENS4_23SM90_TMA_LOAD_MULTICASTES1F_vS1G_EENS_8epilogue10collective18CollectiveEpilogueINS1J_23Sm100TmaWarpSpecializedILi2ELi2ELi32ELb0ELb0EEEJSI_NS5_IJNSX_ISF_SC_EES1O_EEESJ_SK_SJ_SK_NS1J_6fusion15FusionCallbacksIS1N_NS1Q_17LinearCombinationISJ_fSJ_fLNS_15FloatRoundStyleE2EEESI_S1P_JEEENS4_5SM1004TMEM4LOAD26SM100_TMEM_LOAD_16dp32b32xES15_NS16_INS17_ILi2ELi4ELi3EEES1A_NSX_INS5_IJS1B_SF_EEENS5_IJSF_SC_EEEEEEENS4_39AutoVectorizingCopyWithAssumedAlignmentILi128EEENS4_14SM90_TMA_STOREES24_S26_S26_EEEvvEEEEvNT_6ParamsE)
	.align		4
        /*000c*/ 	.word	index@(__assertfail)
	.align		4
        /*0010*/ 	.word	0x00000000
	.align		4
        /*0014*/ 	.word	0xfffffffe
	.align		4
        /*0018*/ 	.word	0x00000000
	.align		4
        /*001c*/ 	.word	0xfffffffd
	.align		4
        /*0020*/ 	.word	0x00000000
	.align		4
        /*0024*/ 	.word	0xfffffffc


//--------------------- .nv.constant4             --------------------------
	.section	.nv.constant4,"a",@progbits
	.align	8
	.align		8
.nv.constant4:
        /*0000*/ 	.dword	__assertfail
	.align		8
        /*0008*/ 	.dword	__unnamed_1
	.align		8
        /*0010*/ 	.dword	__unnamed_2
	.align		8
        /*0018*/ 	.dword	_ZN40_INTERNAL_8c6f2fe0_4_k_cu_545b14d8_287694cuda3std3__45__cpo5beginE
	.align		8
        /*0020*/ 	.dword	_ZN40_INTERNAL_8c6f2fe0_4_k_cu_545b14d8_287694cuda3std3__45__cpo3endE
	.align		8
        /*0028*/ 	.dword	_ZN40_INTERNAL_8c6f2fe0_4_k_cu_545b14d8_287694cuda3std3__45__cpo6cbeginE
	.align		8
        /*0030*/ 	.dword	_ZN40_INTERNAL_8c6f2fe0_4_k_cu_545b14d8_287694cuda3std3__45__cpo4cendE
	.align		8
        /*0038*/ 	.dword	_ZN40_INTERNAL_8c6f2fe0_4_k_cu_545b14d8_287694cuda3std3__442_GLOBAL__N__8c6f2fe0_4_k_cu_545b14d8_287696ignoreE
	.align		8
        /*0040*/ 	.dword	_ZN40_INTERNAL_8c6f2fe0_4_k_cu_545b14d8_287694cuda3std3__419piecewise_constructE
	.align		8
        /*0048*/ 	.dword	_ZN40_INTERNAL_8c6f2fe0_4_k_cu_545b14d8_287694cuda3std3__48in_placeE
	.align		8
        /*0050*/ 	.dword	_ZN40_INTERNAL_8c6f2fe0_4_k_cu_545b14d8_287694cuda3std6ranges3__45__cpo4swapE
	.align		8
        /*0058*/ 	.dword	_ZN40_INTERNAL_8c6f2fe0_4_k_cu_545b14d8_287694cuda3std6ranges3__45__cpo9iter_moveE
	.align		8
        /*0060*/ 	.dword	_ZN40_INTERNAL_8c6f2fe0_4_k_cu_545b14d8_287694cute7productE
	.align		8
        /*0068*/ 	.dword	_ZN40_INTERNAL_8c6f2fe0_4_k_cu_545b14d8_287694cute1_E
	.align		8
        /*0070*/ 	.dword	$str$25
	.align		8
        /*0078*/ 	.dword	$str$26
	.align		8
        /*0080*/ 	.dword	$str$27
	.align		8
        /*0088*/ 	.dword	$str$28


//--------------------- .text._ZN7cutlass13device_kernelINS_4gemm6kernel13GemmUniversalIN4cute5tupleIJiiiiEEENS1_10collective13CollectiveMmaINS1_35MainloopSm100TmaUmmaWarpSpecializedILi34ELi2ELi4ENS5_IJNS4_1CILi4EEENSA_ILi1EEESC_EEEEENS5_IJNSA_ILi64EEENSA_ILi128EEENSA_ILi32EEEEEENS_12float_e4m3_tENS5_IJlSC_lEEESJ_SK_NS4_8TiledMMAINS4_8MMA_AtomIJNS4_10MMA_TraitsINS4_19SM100_MMA_F8F6F4_SSEJSJ_SJ_fSF_SG_NS4_17integral_constantINS4_4UMMA5MajorELSR_0EEESS_NSP_INSQ_7ScaleInELST_0EEESU_EEEEEENS4_6LayoutINS5_IJSC_SC_SC_EEENS5_IJNSA_ILi0EEESZ_SZ_EEEEENS5_IJNS4_10UnderscoreES12_S12_EEEEENS4_13SM90_TMA_LOADENS4_14ComposedLayoutINS4_7SwizzleILi1ELi4ELi3EEENS4_18smem_ptr_flag_bitsILi8EEENSX_INS5_IJNSA_ILi8EEESH_EEENS5_IJSH_SC_EEEEEEEvNS4_8identityENS4_23SM90_TMA_LOAD_MULTICASTES1F_vS1G_EENS_8epilogue10collective18CollectiveEpilogueINS1J_23Sm100TmaWarpSpecializedILi2ELi2ELi32ELb0ELb0EEEJSI_NS5_IJNSX_ISF_SC_EES1O_EEESJ_SK_SJ_SK_NS1J_6fusion15FusionCallbacksIS1N_NS1Q_17LinearCombinationISJ_fSJ_fLNS_15FloatRoundStyleE2EEESI_S1P_JEEENS4_5SM1004TMEM4LOAD26SM100_TMEM_LOAD_16dp32b32xES15_NS16_INS17_ILi2ELi4ELi3EEES1A_NSX_INS5_IJS1B_SF_EEENS5_IJSF_SC_EEEEEEENS4_39AutoVectorizingCopyWithAssumedAlignmentILi128EEENS4_14SM90_TMA_STOREES24_S26_S26_EEEvvEEEEvNT_6ParamsE --------------------------
	.section	.text._ZN7cutlass13device_kernelINS_4gemm6kernel13GemmUniversalIN4cute5tupleIJiiiiEEENS1_10collective13CollectiveMmaINS1_35MainloopSm100TmaUmmaWarpSpecializedILi34ELi2ELi4ENS5_IJNS4_1CILi4EEENSA_ILi1EEESC_EEEEENS5_IJNSA_ILi64EEENSA_ILi128EEENSA_ILi32EEEEEENS_12float_e4m3_tENS5_IJlSC_lEEESJ_SK_NS4_8TiledMMAINS4_8MMA_AtomIJNS4_10MMA_TraitsINS4_19SM100_MMA_F8F6F4_SSEJSJ_SJ_fSF_SG_NS4_17integral_constantINS4_4UMMA5MajorELSR_0EEESS_NSP_INSQ_7ScaleInELST_0EEESU_EEEEEENS4_6LayoutINS5_IJSC_SC_SC_EEENS5_IJNSA_ILi0EEESZ_SZ_EEEEENS5_IJNS4_10UnderscoreES12_S12_EEEEENS4_13SM90_TMA_LOADENS4_14ComposedLayoutINS4_7SwizzleILi1ELi4ELi3EEENS4_18smem_ptr_flag_bitsILi8EEENSX_INS5_IJNSA_ILi8EEESH_EEENS5_IJSH_SC_EEEEEEEvNS4_8identityENS4_23SM90_TMA_LOAD_MULTICASTES1F_vS1G_EENS_8epilogue10collective18CollectiveEpilogueINS1J_23Sm100TmaWarpSpecializedILi2ELi2ELi32ELb0ELb0EEEJSI_NS5_IJNSX_ISF_SC_EES1O_EEESJ_SK_SJ_SK_NS1J_6fusion15FusionCallbacksIS1N_NS1Q_17LinearCombinationISJ_fSJ_fLNS_15FloatRoundStyleE2EEESI_S1P_JEEENS4_5SM1004TMEM4LOAD26SM100_TMEM_LOAD_16dp32b32xES15_NS16_INS17_ILi2ELi4ELi3EEES1A_NSX_INS5_IJS1B_SF_EEENS5_IJSF_SC_EEEEEEENS4_39AutoVectorizingCopyWithAssumedAlignmentILi128EEENS4_14SM90_TMA_STOREES24_S26_S26_EEEvvEEEEvNT_6ParamsE,"ax",@progbits
	.align	128
.text._ZN7cutlass13device_kernelINS_4gemm6kernel13GemmUniversalIN4cute5tupleIJiiiiEEENS1_10collective13CollectiveMmaINS1_35MainloopSm100TmaUmmaWarpSpecializedILi34ELi2ELi4ENS5_IJNS4_1CILi4EEENSA_ILi1EEESC_EEEEENS5_IJNSA_ILi64EEENSA_ILi128EEENSA_ILi32EEEEEENS_12float_e4m3_tENS5_IJlSC_lEEESJ_SK_NS4_8TiledMMAINS4_8MMA_AtomIJNS4_10MMA_TraitsINS4_19SM100_MMA_F8F6F4_SSEJSJ_SJ_fSF_SG_NS4_17integral_constantINS4_4UMMA5MajorELSR_0EEESS_NSP_INSQ_7ScaleInELST_0EEESU_EEEEEENS4_6LayoutINS5_IJSC_SC_SC_EEENS5_IJNSA_ILi0EEESZ_SZ_EEEEENS5_IJNS4_10UnderscoreES12_S12_EEEEENS4_13SM90_TMA_LOADENS4_14ComposedLayoutINS4_7SwizzleILi1ELi4ELi3EEENS4_18smem_ptr_flag_bitsILi8EEENSX_INS5_IJNSA_ILi8EEESH_EEENS5_IJSH_SC_EEEEEEEvNS4_8identityENS4_23SM90_TMA_LOAD_MULTICASTES1F_vS1G_EENS_8epilogue10collective18CollectiveEpilogueINS1J_23Sm100TmaWarpSpecializedILi2ELi2ELi32ELb0ELb0EEEJSI_NS5_IJNSX_ISF_SC_EES1O_EEESJ_SK_SJ_SK_NS1J_6fusion15FusionCallbacksIS1N_NS1Q_17LinearCombinationISJ_fSJ_fLNS_15FloatRoundStyleE2EEESI_S1P_JEEENS4_5SM1004TMEM4LOAD26SM100_TMEM_LOAD_16dp32b32xES15_NS16_INS17_ILi2ELi4ELi3EEES1A_NSX_INS5_IJS1B_SF_EEENS5_IJSF_SC_EEEEEEENS4_39AutoVectorizingCopyWithAssumedAlignmentILi128EEENS4_14SM90_TMA_STOREES24_S26_S26_EEEvvEEEEvNT_6ParamsE:
        .type           _ZN7cutlass13device_kernelINS_4gemm6kernel13GemmUniversalIN4cute5tupleIJiiiiEEENS1_10collective13CollectiveMmaINS1_35MainloopSm100TmaUmmaWarpSpecializedILi34ELi2ELi4ENS5_IJNS4_1CILi4EEENSA_ILi1EEESC_EEEEENS5_IJNSA_ILi64EEENSA_ILi128EEENSA_ILi32EEEEEENS_12float_e4m3_tENS5_IJlSC_lEEESJ_SK_NS4_8TiledMMAINS4_8MMA_AtomIJNS4_10MMA_TraitsINS4_19SM100_MMA_F8F6F4_SSEJSJ_SJ_fSF_SG_NS4_17integral_constantINS4_4UMMA5MajorELSR_0EEESS_NSP_INSQ_7ScaleInELST_0EEESU_EEEEEENS4_6LayoutINS5_IJSC_SC_SC_EEENS5_IJNSA_ILi0EEESZ_SZ_EEEEENS5_IJNS4_10UnderscoreES12_S12_EEEEENS4_13SM90_TMA_LOADENS4_14ComposedLayoutINS4_7SwizzleILi1ELi4ELi3EEENS4_18smem_ptr_flag_bitsILi8EEENSX_INS5_IJNSA_ILi8EEESH_EEENS5_IJSH_SC_EEEEEEEvNS4_8identityENS4_23SM90_TMA_LOAD_MULTICASTES1F_vS1G_EENS_8epilogue10collective18CollectiveEpilogueINS1J_23Sm100TmaWarpSpecializedILi2ELi2ELi32ELb0ELb0EEEJSI_NS5_IJNSX_ISF_SC_EES1O_EEESJ_SK_SJ_SK_NS1J_6fusion15FusionCallbacksIS1N_NS1Q_17LinearCombinationISJ_fSJ_fLNS_15FloatRoundStyleE2EEESI_S1P_JEEENS4_5SM1004TMEM4LOAD26SM100_TMEM_LOAD_16dp32b32xES15_NS16_INS17_ILi2ELi4ELi3EEES1A_NSX_INS5_IJS1B_SF_EEENS5_IJSF_SC_EEEEEEENS4_39AutoVectorizingCopyWithAssumedAlignmentILi128EEENS4_14SM90_TMA_STOREES24_S26_S26_EEEvvEEEEvNT_6ParamsE,@function
        .size           _ZN7cutlass13device_kernelINS_4gemm6kernel13GemmUniversalIN4cute5tupleIJiiiiEEENS1_10collective13CollectiveMmaINS1_35MainloopSm100TmaUmmaWarpSpecializedILi34ELi2ELi4ENS5_IJNS4_1CILi4EEENSA_ILi1EEESC_EEEEENS5_IJNSA_ILi64EEENSA_ILi128EEENSA_ILi32EEEEEENS_12float_e4m3_tENS5_IJlSC_lEEESJ_SK_NS4_8TiledMMAINS4_8MMA_AtomIJNS4_10MMA_TraitsINS4_19SM100_MMA_F8F6F4_SSEJSJ_SJ_fSF_SG_NS4_17integral_constantINS4_4UMMA5MajorELSR_0EEESS_NSP_INSQ_7ScaleInELST_0EEESU_EEEEEENS4_6LayoutINS5_IJSC_SC_SC_EEENS5_IJNSA_ILi0EEESZ_SZ_EEEEENS5_IJNS4_10UnderscoreES12_S12_EEEEENS4_13SM90_TMA_LOADENS4_14ComposedLayoutINS4_7SwizzleILi1ELi4ELi3EEENS4_18smem_ptr_flag_bitsILi8EEENSX_INS5_IJNSA_ILi8EEESH_EEENS5_IJSH_SC_EEEEEEEvNS4_8identityENS4_23SM90_TMA_LOAD_MULTICASTES1F_vS1G_EENS_8epilogue10collective18CollectiveEpilogueINS1J_23Sm100TmaWarpSpecializedILi2ELi2ELi32ELb0ELb0EEEJSI_NS5_IJNSX_ISF_SC_EES1O_EEESJ_SK_SJ_SK_NS1J_6fusion15FusionCallbacksIS1N_NS1Q_17LinearCombinationISJ_fSJ_fLNS_15FloatRoundStyleE2EEESI_S1P_JEEENS4_5SM1004TMEM4LOAD26SM100_TMEM_LOAD_16dp32b32xES15_NS16_INS17_ILi2ELi4ELi3EEES1A_NSX_INS5_IJS1B_SF_EEENS5_IJSF_SC_EEEEEEENS4_39AutoVectorizingCopyWithAssumedAlignmentILi128EEENS4_14SM90_TMA_STOREES24_S26_S26_EEEvvEEEEvNT_6ParamsE,(.L_x_240 - _ZN7cutlass13device_kernelINS_4gemm6kernel13GemmUniversalIN4cute5tupleIJiiiiEEENS1_10collective13CollectiveMmaINS1_35MainloopSm100TmaUmmaWarpSpecializedILi34ELi2ELi4ENS5_IJNS4_1CILi4EEENSA_ILi1EEESC_EEEEENS5_IJNSA_ILi64EEENSA_ILi128EEENSA_ILi32EEEEEENS_12float_e4m3_tENS5_IJlSC_lEEESJ_SK_NS4_8TiledMMAINS4_8MMA_AtomIJNS4_10MMA_TraitsINS4_19SM100_MMA_F8F6F4_SSEJSJ_SJ_fSF_SG_NS4_17integral_constantINS4_4UMMA5MajorELSR_0EEESS_NSP_INSQ_7ScaleInELST_0EEESU_EEEEEENS4_6LayoutINS5_IJSC_SC_SC_EEENS5_IJNSA_ILi0EEESZ_SZ_EEEEENS5_IJNS4_10UnderscoreES12_S12_EEEEENS4_13SM90_TMA_LOADENS4_14ComposedLayoutINS4_7SwizzleILi1ELi4ELi3EEENS4_18smem_ptr_flag_bitsILi8EEENSX_INS5_IJNSA_ILi8EEESH_EEENS5_IJSH_SC_EEEEEEEvNS4_8identityENS4_23SM90_TMA_LOAD_MULTICASTES1F_vS1G_EENS_8epilogue10collective18CollectiveEpilogueINS1J_23Sm100TmaWarpSpecializedILi2ELi2ELi32ELb0ELb0EEEJSI_NS5_IJNSX_ISF_SC_EES1O_EEESJ_SK_SJ_SK_NS1J_6fusion15FusionCallbacksIS1N_NS1Q_17LinearCombinationISJ_fSJ_fLNS_15FloatRoundStyleE2EEESI_S1P_JEEENS4_5SM1004TMEM4LOAD26SM100_TMEM_LOAD_16dp32b32xES15_NS16_INS17_ILi2ELi4ELi3EEES1A_NSX_INS5_IJS1B_SF_EEENS5_IJSF_SC_EEEEEEENS4_39AutoVectorizingCopyWithAssumedAlignmentILi128EEENS4_14SM90_TMA_STOREES24_S26_S26_EEEvvEEEEvNT_6ParamsE)
        .other          _ZN7cutlass13device_kernelINS_4gemm6kernel13GemmUniversalIN4cute5tupleIJiiiiEEENS1_10collective13CollectiveMmaINS1_35MainloopSm100TmaUmmaWarpSpecializedILi34ELi2ELi4ENS5_IJNS4_1CILi4EEENSA_ILi1EEESC_EEEEENS5_IJNSA_ILi64EEENSA_ILi128EEENSA_ILi32EEEEEENS_12float_e4m3_tENS5_IJlSC_lEEESJ_SK_NS4_8TiledMMAINS4_8MMA_AtomIJNS4_10MMA_TraitsINS4_19SM100_MMA_F8F6F4_SSEJSJ_SJ_fSF_SG_NS4_17integral_constantINS4_4UMMA5MajorELSR_0EEESS_NSP_INSQ_7ScaleInELST_0EEESU_EEEEEENS4_6LayoutINS5_IJSC_SC_SC_EEENS5_IJNSA_ILi0EEESZ_SZ_EEEEENS5_IJNS4_10UnderscoreES12_S12_EEEEENS4_13SM90_TMA_LOADENS4_14ComposedLayoutINS4_7SwizzleILi1ELi4ELi3EEENS4_18smem_ptr_flag_bitsILi8EEENSX_INS5_IJNSA_ILi8EEESH_EEENS5_IJSH_SC_EEEEEEEvNS4_8identityENS4_23SM90_TMA_LOAD_MULTICASTES1F_vS1G_EENS_8epilogue10collective18CollectiveEpilogueINS1J_23Sm100TmaWarpSpecializedILi2ELi2ELi32ELb0ELb0EEEJSI_NS5_IJNSX_ISF_SC_EES1O_EEESJ_SK_SJ_SK_NS1J_6fusion15FusionCallbacksIS1N_NS1Q_17LinearCombinationISJ_fSJ_fLNS_15FloatRoundStyleE2EEESI_S1P_JEEENS4_5SM1004TMEM4LOAD26SM100_TMEM_LOAD_16dp32b32xES15_NS16_INS17_ILi2ELi4ELi3EEES1A_NSX_INS5_IJS1B_SF_EEENS5_IJSF_SC_EEEEEEENS4_39AutoVectorizingCopyWithAssumedAlignmentILi128EEENS4_14SM90_TMA_STOREES24_S26_S26_EEEvvEEEEvNT_6ParamsE,@"STO_CUDA_ENTRY STV_DEFAULT"
_ZN7cutlass13device_kernelINS_4gemm6kernel13GemmUniversalIN4cute5tupleIJiiiiEEENS1_10collective13CollectiveMmaINS1_35MainloopSm100TmaUmmaWarpSpecializedILi34ELi2ELi4ENS5_IJNS4_1CILi4EEENSA_ILi1EEESC_EEEEENS5_IJNSA_ILi64EEENSA_ILi128EEENSA_ILi32EEEEEENS_12float_e4m3_tENS5_IJlSC_lEEESJ_SK_NS4_8TiledMMAINS4_8MMA_AtomIJNS4_10MMA_TraitsINS4_19SM100_MMA_F8F6F4_SSEJSJ_SJ_fSF_SG_NS4_17integral_constantINS4_4UMMA5MajorELSR_0EEESS_NSP_INSQ_7ScaleInELST_0EEESU_EEEEEENS4_6LayoutINS5_IJSC_SC_SC_EEENS5_IJNSA_ILi0EEESZ_SZ_EEEEENS5_IJNS4_10UnderscoreES12_S12_EEEEENS4_13SM90_TMA_LOADENS4_14ComposedLayoutINS4_7SwizzleILi1ELi4ELi3EEENS4_18smem_ptr_flag_bitsILi8EEENSX_INS5_IJNSA_ILi8EEESH_EEENS5_IJSH_SC_EEEEEEEvNS4_8identityENS4_23SM90_TMA_LOAD_MULTICASTES1F_vS1G_EENS_8epilogue10collective18CollectiveEpilogueINS1J_23Sm100TmaWarpSpecializedILi2ELi2ELi32ELb0ELb0EEEJSI_NS5_IJNSX_ISF_SC_EES1O_EEESJ_SK_SJ_SK_NS1J_6fusion15FusionCallbacksIS1N_NS1Q_17LinearCombinationISJ_fSJ_fLNS_15FloatRoundStyleE2EEESI_S1P_JEEENS4_5SM1004TMEM4LOAD26SM100_TMEM_LOAD_16dp32b32xES15_NS16_INS17_ILi2ELi4ELi3EEES1A_NSX_INS5_IJS1B_SF_EEENS5_IJSF_SC_EEEEEEENS4_39AutoVectorizingCopyWithAssumedAlignmentILi128EEENS4_14SM90_TMA_STOREES24_S26_S26_EEEvvEEEEvNT_6ParamsE:
[----:B------:R-:W1:Y:S01]  /*0000*/  LDC R1, c[0x0][0x37c] ;  /* 0x0000df00ff017b82 */ /* 0x000e620000000800 */
[----:B------:R-:W2:Y:S01]  /*0010*/  S2R R93, SR_TID.X ;  /* 0x00000000005d7919 */ /* 0x000ea20000002100 */
[----:B------:R-:W3:Y:S01]  /*0020*/  LDCU.64 UR8, c[0x0][0x890] ;  /* 0x00011200ff0877ac */ /* 0x000ee20008000a00 */
[----:B------:R-:W-:Y:S02]  /*0030*/  PRMT R84, RZ, 0x7610, R84 ;  /* 0x00007610ff547816 */ /* 0x000fe40000000054 */
[----:B------:R-:W-:Y:S01]  /*0040*/  ELECT P3, URZ, PT ;  /* 0x0000000000ff782f */ /* 0x000fe20003860000 */
[----:B---3--:R-:W-:-:S04]  /*0050*/  UISETP.NE.U32.AND UP0, UPT, UR8, URZ, UPT ;  /* 0x000000ff0800728c */ /* 0x008fc8000bf05070 */
[----:B------:R-:W-:Y:S01]  /*0060*/  UISETP.NE.AND.EX UP0, UPT, UR9, URZ, UPT, UP0 ;  /* 0x000000ff0900728c */ /* 0x000fe2000bf05300 */
[----:B--2---:R-:W-:-:S05]  /*0070*/  SHF.R.U32.HI R85, RZ, 0x5, R93 ;  /* 0x00000005ff557819 */ /* 0x004fca000001165d */
[----:B------:R-:W2:Y:S02]  /*0080*/  SHFL.IDX PT, R0, R85, RZ, 0x1f ;  /* 0x00001fff55007589 */ /* 0x000ea400000e0000 */
[----:B--2---:R-:W-:Y:S01]  /*0090*/  R2UR UR18, R0 ;  /* 0x00000000001272ca */ /* 0x004fe200000e0000 */
[----:B-1----:R-:W-:-:S14]  /*00a0*/  BRA.U UP0, `(.L_x_0) ;  /* 0x0000000100307547 */ /* 0x002fdc000b800000 */
[----:B------:R-:W1:Y:S02]  /*00b0*/  LDCU.64 UR4, c[0x0][0x888] ;  /* 0x00011100ff0477ac */ /* 0x000e640008000a00 */
[----:B-1----:R-:W-:-:S04]  /*00c0*/  UISETP.NE.U32.AND UP0, UPT, UR4, URZ, UPT ;  /* 0x000000ff0400728c */ /* 0x002fc8000bf05070 */
[----:B------:R-:W-:-:S09]  /*00d0*/  UISETP.NE.AND.EX UP0, UPT, UR5, URZ, UPT, UP0 ;  /* 0x000000ff0500728c */ /* 0x000fd2000bf05300 */
[----:B------:R-:W-:Y:S05]  /*00e0*/  BRA.U !UP0, `(.L_x_1) ;  /* 0x0000000108147547 */ /* 0x000fea000b800000 */
[----:B------:R-:W1:Y:S01]  /*00f0*/  LDC.64 R2, c[0x0][0x888] ;  /* 0x00022200ff027b82 */ /* 0x000e620000000a00 */
[----:B------:R-:W1:Y:S02]  /*0100*/  LDCU.64 UR4, c[0x0][0x358] ;  /* 0x00006b00ff0477ac */ /* 0x000e640008000a00 */
[----:B-1----:R1:W5:Y:S01]  /*0110*/  LDG.E R41, desc[UR4][R2.64] ;  /* 0x0000000402297981 */ /* 0x002362000c1e1900 */
[----:B------:R-:W-:Y:S01]  /*0120*/  HFMA2 R84, -RZ, RZ, 0, 5.9604644775390625e-08 ;  /* 0x00000001ff547431 */ /* 0x000fe200000001ff */
[----:B------:R-:W-:Y:S05]  /*0130*/  BRA `(.L_x_0) ;  /* 0x00000000000c7947 */ /* 0x000fea0003800000 */
.L_x_1:
[----:B------:R-:W1:Y:S01]  /*0140*/  LDCU UR4, c[0x0][0x880] ;  /* 0x00011000ff0477ac */ /* 0x000e620008000800 */
[----:B------:R-:W-:Y:S01]  /*0150*/  HFMA2 R84, -RZ, RZ, 0, 5.9604644775390625e-08 ;  /* 0x00000001ff547431 */ /* 0x000fe200000001ff */
[----:B-1----:R-:W-:-:S07]  /*0160*/  MOV R41, UR4 ;  /* 0x0000000400297c02 */ /* 0x002fce0008000f00 */
.L_x_0:
[----:B------:R-:W2:Y:S02]  /*0170*/  LDCU.64 UR4, c[0x0][0x8b0] ;  /* 0x00011600ff0477ac */ /* 0x000ea40008000a00 */
[----:B--2---:R-:W-:-:S04]  /*0180*/  UISETP.NE.U32.AND UP0, UPT, UR4, URZ, UPT ;  /* 0x000000ff0400728c */ /* 0x004fc8000bf05070 */
[----:B------:R-:W-:-:S09]  /*0190*/  UISETP.NE.AND.EX UP0, UPT, UR5, URZ, UPT, UP0 ;  /* 0x000000ff0500728c */ /* 0x000fd2000bf05300 */
[----:B------:R-:W-:Y:S05]  /*01a0*/  BRA.U UP0, `(.L_x_2) ;  /* 0x0000000100287547 */ /* 0x000fea000b800000 */
[----:B------:R-:W2:Y:S02]  /*01b0*/  LDCU.64 UR4, c[0x0][0x8a8] ;  /* 0x00011500ff0477ac */ /* 0x000ea40008000a00 */
[----:B--2---:R-:W-:-:S04]  /*01c0*/  UISETP.NE.U32.AND UP0, UPT, UR4, URZ, UPT ;  /* 0x000000ff0400728c */ /* 0x004fc8000bf05070 */
[----:B------:R-:W-:-:S09]  /*01d0*/  UISETP.NE.AND.EX UP0, UPT, UR5, URZ, UPT, UP0 ;  /* 0x000000ff0500728c */ /* 0x000fd2000bf05300 */
[----:B------:R-:W-:Y:S05]  /*01e0*/  BRA.U !UP0, `(.L_x_3) ;  /* 0x0000000108107547 */ /* 0x000fea000b800000 */
[----:B------:R-:W2:Y:S01]  /*01f0*/  LDC.64 R38, c[0x0][0x8a8] ;  /* 0x00022a00ff267b82 */ /* 0x000ea20000000a00 */
[----:B------:R-:W2:Y:S02]  /*0200*/  LDCU.64 UR4, c[0x0][0x358] ;  /* 0x00006b00ff0477ac */ /* 0x000ea40008000a00 */
[----:B--2---:R2:W5:Y:S01]  /*0210*/  LDG.E R38, desc[UR4][R38.64] ;  /* 0x0000000426267981 */ /* 0x004562000c1e1900 */
[----:B------:R-:W-:Y:S05]  /*0220*/  BRA `(.L_x_2) ;  /* 0x0000000000087947 */ /* 0x000fea0003800000 */
.L_x_3:
[----:B------:R-:W2:Y:S02]  /*0230*/  LDCU UR4, c[0x0][0x8a0] ;  /* 0x00011400ff0477ac */ /* 0x000ea40008000800 */
[----:B--2---:R-:W-:Y:S02]  /*0240*/  MOV R38, UR4 ;  /* 0x0000000400267c02 */ /* 0x004fe40008000f00 */
.L_x_2:
[----:B------:R-:W-:Y:S01]  /*0250*/  IMAD.U32 R0, RZ, RZ, UR18 ;  /* 0x00000012ff007e24 */ /* 0x000fe2000f8e00ff */
[----:B------:R-:W-:Y:S04]  /*0260*/  BSSY.RECONVERGENT B0, `(.L_x_4) ;  /* 0x000000c000007945 */ /* 0x000fe80003800200 */
[C---:B------:R-:W-:Y:S02]  /*0270*/  ISETP.NE.OR P1, PT, R0.reuse, 0x1, !P3 ;  /* 0x000000010000780c */ /* 0x040fe40005f25670 */
[----:B------:R-:W-:-:S11]  /*0280*/  ISETP.NE.OR P0, PT, R0, 0x3, !P3 ;  /* 0x000000030000780c */ /* 0x000fd60005f05670 */
[----:B------:R-:W-:Y:S05]  /*0290*/  @P1 BRA `(.L_x_5) ;  /* 0x0000000000201947 */ /* 0x000fea0003800000 */
[----:B------:R-:W3:Y:S02]  /*02a0*/  LDCU.64 UR4, c[0x0][0x348] ;  /* 0x00006900ff0477ac */ /* 0x000ee40008000a00 */
[----:B---3--:R-:W-:Y:S02]  /*02b0*/  UIADD3 UR6, UP1, UPT, UR4, 0x80, URZ ;  /* 0x0000008004067890 */ /* 0x008fe4000ff3e0ff */
[----:B------:R-:W-:Y:S02]  /*02c0*/  UIADD3 UR4, UP0, UPT, UR4, 0x180, URZ ;  /* 0x0000018004047890 */ /* 0x000fe4000ff1e0ff */
[----:B------:R-:W-:Y:S02]  /*02d0*/  UIADD3.X UR7, UPT, UPT, URZ, UR5, URZ, UP1, !UPT ;  /* 0x00000005ff077290 */ /* 0x000fe40008ffe4ff */
[----:B------:R-:W-:-:S07]  /*02e0*/  UIADD3.X UR5, UPT, UPT, URZ, UR5, URZ, UP0, !UPT ;  /* 0x00000005ff057290 */ /* 0x000fce00087fe4ff */
[----:B------:R3:W-:Y:S02]  /*02f0*/  UTMACCTL.PF [UR6] ;  /* 0x00000000060079b9 */ /* 0x0007e40008040000 */
[----:B------:R3:W-:Y:S02]  /*0300*/  UTMACCTL.PF [UR4] ;  /* 0x00000000040079b9 */ /* 0x0007e40008040000 */
[----:B---3--:R-:W-:Y:S01]  /*0310*/  NOP ;  /* 0x0000000000007918 */ /* 0x008fe20000000000 */
.L_x_5:
[----:B------:R-:W-:Y:S05]  /*0320*/  BSYNC.RECONVERGENT B0 ;  /* 0x0000000000007941 */ /* 0x000fea0003800200 */
.L_x_4:
[----:B------:R-:W-:Y:S04]  /*0330*/  BSSY.RECONVERGENT B0, `(.L_x_6) ;  /* 0x000000a000007945 */ /* 0x000fe80003800200 */
        /* <DEDUP_REMOVED lines=9> */
.L_x_7:
[----:B------:R-:W-:Y:S05]  /*03d0*/  BSYNC.RECONVERGENT B0 ;  /* 0x0000000000007941 */ /* 0x000fea0003800200 */
.L_x_6:
[----:B------:R-:W3:Y:S01]  /*03e0*/  LDCU.64 UR4, c[0x0][0x888] ;  /* 0x00011100ff0477ac */ /* 0x000ee20008000a00 */
[----:B------:R-:W-:Y:S02]  /*03f0*/  UISETP.EQ.U32.AND UP2, UPT, UR8, URZ, UPT ;  /* 0x000000ff0800728c */ /* 0x000fe4000bf42070 */
[----:B------:R-:W-:Y:S02]  /*0400*/  UPLOP3.LUT UP3, UPT, UPT, UPT, UPT, 0x80, 0x8 ;  /* 0x000000000008789c */ /* 0x000fe40003f6f070 */
[----:B---3--:R-:W-:-:S04]  /*0410*/  UISETP.NE.U32.AND UP0, UPT, UR4, URZ, UPT ;  /* 0x000000ff0400728c */ /* 0x008fc8000bf05070 */
[----:B------:R-:W-:-:S04]  /*0420*/  UISETP.NE.AND.EX UP1, UPT, UR5, URZ, UPT, UP0 ;  /* 0x000000ff0500728c */ /* 0x000fc8000bf25300 */
[----:B------:R-:W-:-:S04]  /*0430*/  UISETP.EQ.OR.EX UP4, UPT, UR9, URZ, !UP1, UP2 ;  /* 0x000000ff0900728c */ /* 0x000fc8000cf82720 */
[----:B------:R-:W-:-:S06]  /*0440*/  UP2UR UR4, UPR, URZ, 0x10 ;  /* 0x00000010ff047883 */ /* 0x000fcc0008000000 */
[----:B------:R-:W-:Y:S01]  /*0450*/  MOV R86, UR4 ;  /* 0x0000000400567c02 */ /* 0x000fe20008000f00 */
[----:B------:R-:W-:Y:S06]  /*0460*/  BRA.U !UP4, `(.L_x_8) ;  /* 0x000000010c207547 */ /* 0x000fec000b800000 */
[----:B------:R-:W-:Y:S01]  /*0470*/  UISETP.NE.U32.AND UP2, UPT, UR8, URZ, UPT ;  /* 0x000000ff0800728c */ /* 0x000fe2000bf45070 */
[----:B-----5:R-:W-:Y:S01]  /*0480*/  FSETP.NEU.AND P0, PT, R41, RZ, PT ;  /* 0x000000ff2900720b */ /* 0x020fe20003f0d000 */
[----:B------:R-:W-:Y:S02]  /*0490*/  USEL UR4, URZ, 0xffffffff, UP1 ;  /* 0xffffffffff047887 */ /* 0x000fe40008800000 */
[----:B------:R-:W-:-:S10]  /*04a0*/  UISETP.NE.AND.EX UP2, UPT, UR9, URZ, UPT, UP2 ;  /* 0x000000ff0900728c */ /* 0x000fd4000bf45320 */
[----:B------:R-:W-:Y:S01]  /*04b0*/  VOTEU.ANY UP0, P0 ;  /* 0x0000000000ff7886 */ /* 0x000fe20000000100 */
[----:B------:R-:W-:-:S04]  /*04c0*/  @!UP2 USEL UR4, URZ, 0xffffffff, UP0 ;  /* 0xffffffffff04a887 */ /* 0x000fc80008000000 */
[----:B------:R-:W-:-:S04]  /*04d0*/  ULOP3.LUT UR4, UR4, 0x1, URZ, 0xc0, !UPT ;  /* 0x0000000104047892 */ /* 0x000fc8000f8ec0ff */
[----:B------:R-:W-:-:S11]  /*04e0*/  UISETP.NE.U32.AND UP3, UPT, UR4, 0x1, UPT ;  /* 0x000000010400788c */ /* 0x000fd6000bf65070 */
.L_x_8:
[----:B-1----:R-:W1:Y:S02]  /*04f0*/  SHFL.IDX PT, R2, R85, RZ, 0x1f ;  /* 0x00001fff55027589 */ /* 0x002e6400000e0000 */
[----:B-1----:R-:W-:-:S13]  /*0500*/  ISETP.NE.AND P0, PT, R2, RZ, PT ;  /* 0x000000ff0200720c */ /* 0x002fda0003f05270 */
[----:B------:R-:W-:Y:S05]  /*0510*/  @P0 BRA `(.L_x_9) ;  /* 0x0000000400540947 */ /* 0x000fea0003800000 */
[----:B------:R-:W-:Y:S01]  /*0520*/  ELECT P0, URZ, PT ;  /* 0x0000000000ff782f */ /* 0x000fe20003800000 */
[----:B------:R-:W-:-:S12]  /*0530*/  BSSY.RECONVERGENT B0, `(.L_x_9) ;  /* 0x0000053000007945 */ /* 0x000fd80003800200 */
[----:B------:R-:W-:Y:S05]  /*0540*/  @!P0 BRA `(.L_x_10) ;  /* 0x0000000400448947 */ /* 0x000fea0003800000 */
[----:B------:R-:W1:Y:S01]  /*0550*/  S2UR UR4, SR_CgaCtaId ;  /* 0x00000000000479c3 */ /* 0x000e620000008800 */
[----:B------:R-:W-:Y:S01]  /*0560*/  UMOV UR5, 0x400 ;  /* 0x0000040000057882 */ /* 0x000fe20000000000 */
[----:B------:R-:W-:Y:S01]  /*0570*/  UMOV UR8, 0x1 ;  /* 0x0000000100087882 */ /* 0x000fe20000000000 */
[----:B------:R-:W-:Y:S01]  /*0580*/  UMOV UR6, 0x4 ;  /* 0x0000000400067882 */ /* 0x000fe20000000000 */
[----:B------:R-:W-:-:S04]  /*0590*/  UIADD3 UR8, UPT, UPT, -UR8, 0x100000, URZ ;  /* 0x0010000008087890 */ /* 0x000fc8000fffe1ff */
[----:B------:R-:W-:Y:S02]  /*05a0*/  USHF.L.U32 UR9, UR8, 0xb, URZ ;  /* 0x0000000b08097899 */ /* 0x000fe400080006ff */
[----:B------:R-:W-:Y:S02]  /*05b0*/  USHF.L.U32 UR8, UR8, 0x1, URZ ;  /* 0x0000000108087899 */ /* 0x000fe400080006ff */
[----:B------:R-:W-:-:S04]  /*05c0*/  UIADD3 UR6, UPT, UPT, -UR6, 0x100000, URZ ;  /* 0x0010000006067890 */ /* 0x000fc8000fffe1ff */
[----:B------:R-:W-:Y:S02]  /*05d0*/  USHF.L.U32 UR7, UR6, 0xb, URZ ;  /* 0x0000000b06077899 */ /* 0x000fe400080006ff */
[----:B------:R-:W-:Y:S02]  /*05e0*/  USHF.L.U32 UR6, UR6, 0x1, URZ ;  /* 0x0000000106067899 */ /* 0x000fe400080006ff */
[----:B-1----:R-:W-:Y:S01]  /*05f0*/  ULEA UR4, UR4, UR5, 0x18 ;  /* 0x0000000504047291 */ /* 0x002fe2000f8ec0ff */
[----:B------:R-:W1:Y:S11]  /*0600*/  FENCE.VIEW.ASYNC.S ;  /* 0x00000000000073c6 */ /* 0x000e760000000000 */
[----:B-1----:R1:W3:Y:S01]  /*0610*/  SYNCS.EXCH.64 URZ, [UR4], UR8 ;  /* 0x0000000804ff75b2 */ /* 0x0022e20008000100 */
[----:B------:R1:W4:Y:S01]  /*0620*/  SYNCS.EXCH.64 URZ, [UR4+0x110], UR6 ;  /* 0x0001100604ff75b2 */ /* 0x0003220008000100 */
[----:B------:R1:W1:Y:S01]  /*0630*/  SYNCS.EXCH.64 URZ, [UR4+0x8], UR8 ;  /* 0x0000080804ff75b2 */ /* 0x0002620008000100 */
        /* <DEDUP_REMOVED lines=65> */
[----:B---34-:R-:W-:Y:S01]  /*0a50*/  NOP ;  /* 0x0000000000007918 */ /* 0x018fe20000000000 */
.L_x_10:
[----:B-1----:R-:W-:Y:S05]  /*0a60*/  BSYNC.RECONVERGENT B0 ;  /* 0x0000000000007941 */ /* 0x002fea0003800200 */
.L_x_9:
[----:B------:R-:W1:Y:S01]  /*0a70*/  SHFL.IDX PT, R2, R85, RZ, 0x1f ;  /* 0x00001fff55027589 */ /* 0x000e6200000e0000 */
[----:B------:R-:W-:Y:S01]  /*0a80*/  NOP ;  /* 0x0000000000007918 */ /* 0x000fe20000000000 */
[----:B-1----:R-:W-:-:S13]  /*0a90*/  ISETP.NE.AND P0, PT, R2, 0x1, PT ;  /* 0x000000010200780c */ /* 0x002fda0003f05270 */
[----:B------:R-:W-:Y:S05]  /*0aa0*/  @P0 BRA `(.L_x_11) ;  /* 0x0000000000480947 */ /* 0x000fea0003800000 */
        /* <DEDUP_REMOVED lines=9> */
[----:B------:R-:W-:Y:S01]  /*0b40*/  USHF.L.U32 UR6, UR6, 0x1, URZ ;  /* 0x0000000106067899 */ /* 0x000fe200080006ff */
[----:B------:R-:W-:Y:S01]  /*0b50*/  ELECT P0, URZ, PT ;  /* 0x0000000000ff782f */ /* 0x000fe20003800000 */
[----:B-1----:R-:W-:Y:S01]  /*0b60*/  ULEA UR4, UR4, UR5, 0x18 ;  /* 0x0000000504047291 */ /* 0x002fe2000f8ec0ff */
[----:B------:R-:W1:Y:S11]  /*0b70*/  FENCE.VIEW.ASYNC.S ;  /* 0x00000000000073c6 */ /* 0x000e760000000000 */
[----:B-1----:R1:W3:Y:S01]  /*0b80*/  SYNCS.EXCH.64 URZ, [UR4+0x220], UR8 ;  /* 0x0002200804ff75b2 */ /* 0x0022e20008000100 */
[----:B------:R1:W4:Y:S01]  /*0b90*/  SYNCS.EXCH.64 URZ, [UR4+0x230], UR6 ;  /* 0x0002300604ff75b2 */ /* 0x0003220008000100 */
[----:B------:R1:W1:Y:S01]  /*0ba0*/  SYNCS.EXCH.64 URZ, [UR4+0x228], UR8 ;  /* 0x0002280804ff75b2 */ /* 0x0002620008000100 */
[----:B------:R1:W1:Y:S01]  /*0bb0*/  SYNCS.EXCH.64 URZ, [UR4+0x238], UR6 ;  /* 0x0002380604ff75b2 */ /* 0x0002620008000100 */
[----:B------:R-:W-:Y:S01]  /*0bc0*/  NOP ;  /* 0x0000000000007918 */ /* 0x000fe20000000000 */
.L_x_11:
[----:B------:R-:W2:Y:S01]  /*0bd0*/  SHFL.IDX PT, R2, R85, RZ, 0x1f ;  /* 0x00001fff55027589 */ /* 0x000ea200000e0000 */
[----:B------:R-:W-:Y:S01]  /*0be0*/  NOP ;  /* 0x0000000000007918 */ /* 0x000fe20000000000 */
[----:B--2---:R-:W-:-:S13]  /*0bf0*/  ISETP.NE.AND P0, PT, R2, 0x3, PT ;  /* 0x000000030200780c */ /* 0x004fda0003f05270 */
[----:B------:R-:W-:Y:S05]  /*0c00*/  @P0 BRA `(.L_x_12) ;  /* 0x0000000000300947 */ /* 0x000fea0003800000 */
[----:B-1----:R-:W1:Y:S01]  /*0c10*/  S2UR UR4, SR_CgaCtaId ;  /* 0x00000000000479c3 */ /* 0x002e620000008800 */
[----:B------:R-:W-:Y:S01]  /*0c20*/  UMOV UR6, 0x400 ;  /* 0x0000040000067882 */ /* 0x000fe20000000000 */
[----:B------:R-:W-:Y:S01]  /*0c30*/  UMOV UR5, 0x20 ;  /* 0x0000002000057882 */ /* 0x000fe20000000000 */
[----:B------:R-:W-:Y:S01]  /*0c40*/  ELECT P0, URZ, PT ;  /* 0x0000000000ff782f */ /* 0x000fe20003800000 */
[----:B-1----:R-:W-:Y:S02]  /*0c50*/  ULEA UR6, UR4, UR6, 0x18 ;  /* 0x0000000604067291 */ /* 0x002fe4000f8ec0ff */
[----:B------:R-:W-:-:S04]  /*0c60*/  UIADD3 UR4, UPT, UPT, -UR5, 0x100000, URZ ;  /* 0x0010000005047890 */ /* 0x000fc8000fffe1ff */
[----:B------:R-:W-:Y:S02]  /*0c70*/  USHF.L.U32 UR5, UR4, 0xb, URZ ;  /* 0x0000000b04057899 */ /* 0x000fe400080006ff */
[----:B------:R-:W-:Y:S01]  /*0c80*/  USHF.L.U32 UR4, UR4, 0x1, URZ ;  /* 0x0000000104047899 */ /* 0x000fe200080006ff */
[----:B------:R-:W1:Y:S11]  /*0c90*/  FENCE.VIEW.ASYNC.S ;  /* 0x00000000000073c6 */ /* 0x000e760000000000 */
[----:B-1----:R2:W1:Y:S01]  /*0ca0*/  SYNCS.EXCH.64 URZ, [UR6+0x240], UR4 ;  /* 0x0002400406ff75b2 */ /* 0x0024620008000100 */
[----:B------:R2:W1:Y:S02]  /*0cb0*/  SYNCS.EXCH.64 URZ, [UR6+0x248], UR4 ;  /* 0x0002480406ff75b2 */ /* 0x0004640008000100 */
[----:B--2---:R-:W-:Y:S01]  /*0cc0*/  NOP ;  /* 0x0000000000007918 */ /* 0x004fe20000000000 */
.L_x_12:
[----:B------:R-:W2:Y:S01]  /*0cd0*/  SHFL.IDX PT, R2, R85, RZ, 0x1f ;  /* 0x00001fff55027589 */ /* 0x000ea200000e0000 */
[----:B------:R-:W-:Y:S01]  /*0ce0*/  NOP ;  /* 0x0000000000007918 */ /* 0x000fe20000000000 */
[----:B--2---:R-:W-:-:S13]  /*0cf0*/  ISETP.NE.AND P0, PT, R2, 0x4, PT ;  /* 0x000000040200780c */ /* 0x004fda0003f05270 */
[----:B------:R-:W-:Y:S05]  /*0d00*/  @P0 BRA `(.L_x_13) ;  /* 0x00000000004c0947 */ /* 0x000fea0003800000 */
[----:B-1----:R-:W1:Y:S01]  /*0d10*/  S2UR UR6, SR_CgaCtaId ;  /* 0x00000000000679c3 */ /* 0x002e620000008800 */
[----:B------:R-:W-:Y:S01]  /*0d20*/  UMOV UR4, 0x3a0 ;  /* 0x000003a000047882 */ /* 0x000fe20000000000 */
[----:B------:R-:W-:Y:S01]  /*0d30*/  UMOV UR5, 0x400 ;  /* 0x0000040000057882 */ /* 0x000fe20000000000 */
[----:B------:R-:W-:Y:S01]  /*0d40*/  USEL UR4, UR4, 0x320, UP3 ;  /* 0x0000032004047887 */ /* 0x000fe20009800000 */
[----:B------:R-:W-:Y:S01]  /*0d50*/  UMOV UR8, 0x1 ;  /* 0x0000000100087882 */ /* 0x000fe20000000000 */
[----:B------:R-:W-:Y:S01]  /*0d60*/  ELECT P0, URZ, PT ;  /* 0x0000000000ff782f */ /* 0x000fe20003800000 */
[----:B------:R-:W-:-:S04]  /*0d70*/  UIADD3 UR8, UPT, UPT, -UR8, 0x100000, URZ ;  /* 0x0010000008087890 */ /* 0x000fc8000fffe1ff */
[----:B------:R-:W-:Y:S02]  /*0d80*/  USHF.L.U32 UR9, UR8, 0xb, URZ ;  /* 0x0000000b08097899 */ /* 0x000fe400080006ff */
[----:B------:R-:W-:Y:S02]  /*0d90*/  USHF.L.U32 UR8, UR8, 0x1, URZ ;  /* 0x0000000108087899 */ /* 0x000fe400080006ff */
[----:B-1----:R-:W-:Y:S02]  /*0da0*/  ULEA UR6, UR6, UR5, 0x18 ;  /* 0x0000000506067291 */ /* 0x002fe4000f8ec0ff */
[----:B------:R-:W-:-:S04]  /*0db0*/  UIADD3 UR4, UPT, UPT, -UR4, 0x100000, URZ ;  /* 0x0010000004047890 */ /* 0x000fc8000fffe1ff */
[----:B------:R-:W-:Y:S02]  /*0dc0*/  USHF.L.U32 UR5, UR4, 0xb, URZ ;  /* 0x0000000b04057899 */ /* 0x000fe400080006ff */
[----:B------:R-:W-:Y:S01]  /*0dd0*/  USHF.L.U32 UR4, UR4, 0x1, URZ ;  /* 0x0000000104047899 */ /* 0x000fe200080006ff */
[----:B------:R-:W1:Y:S03]  /*0de0*/  FENCE.VIEW.ASYNC.S ;  /* 0x00000000000073c6 */ /* 0x000e660000000000 */
[----:B-1----:R2:W1:Y:S08]  /*0df0*/  SYNCS.EXCH.64 URZ, [UR6+0x250], UR8 ;  /* 0x0002500806ff75b2 */ /* 0x0024700008000100 */
[----:B------:R2:W1:Y:S01]  /*0e00*/  SYNCS.EXCH.64 URZ, [UR6+0x260], UR4 ;  /* 0x0002600406ff75b2 */ /* 0x0004620008000100 */
[----:B------:R2:W1:Y:S01]  /*0e10*/  SYNCS.EXCH.64 URZ, [UR6+0x258], UR8 ;  /* 0x0002580806ff75b2 */ /* 0x0004620008000100 */
[----:B------:R2:W1:Y:S02]  /*0e20*/  SYNCS.EXCH.64 URZ, [UR6+0x268], UR4 ;  /* 0x0002680406ff75b2 */ /* 0x0004640008000100 */
[----:B--2---:R-:W-:Y:S01]  /*0e30*/  NOP ;  /* 0x0000000000007918 */ /* 0x004fe20000000000 */
.L_x_13:
[----:B------:R-:W2:Y:S01]  /*0e40*/  SHFL.IDX PT, R2, R85, RZ, 0x1f ;  /* 0x00001fff55027589 */ /* 0x000ea200000e0000 */
[----:B------:R-:W-:Y:S01]  /*0e50*/  NOP ;  /* 0x0000000000007918 */ /* 0x000fe20000000000 */
[----:B--2---:R-:W-:-:S13]  /*0e60*/  ISETP.NE.AND P0, PT, R2, 0x5, PT ;  /* 0x000000050200780c */ /* 0x004fda0003f05270 */
[----:B------:R-:W-:Y:S05]  /*0e70*/  @P0 BRA `(.L_x_14) ;  /* 0x0000000000580947 */ /* 0x000fea0003800000 */
[----:B-1----:R-:W1:Y:S01]  /*0e80*/  S2UR UR4, SR_CgaCtaId ;  /* 0x00000000000479c3 */ /* 0x002e620000008800 */
        /* <DEDUP_REMOVED lines=12> */
[----:B-1----:R2:W1:Y:S01]  /*0f50*/  SYNCS.EXCH.64 URZ, [UR4+0x270], UR8 ;  /* 0x0002700804ff75b2 */ /* 0x0024620008000100 */
[----:B------:R2:W1:Y:S01]  /*0f60*/  SYNCS.EXCH.64 URZ, [UR4+0x290], UR6 ;  /* 0x0002900604ff75b2 */ /* 0x0004620008000100 */
[----:B------:R2:W1:Y:S01]  /*0f70*/  SYNCS.EXCH.64 URZ, [UR4+0x278], UR8 ;  /* 0x0002780804ff75b2 */ /* 0x0004620008000100 */
[----:B------:R2:W1:Y:S01]  /*0f80*/  SYNCS.EXCH.64 URZ, [UR4+0x298], UR6 ;  /* 0x0002980604ff75b2 */ /* 0x0004620008000100 */
[----:B------:R2:W1:Y:S01]  /*0f90*/  SYNCS.EXCH.64 URZ, [UR4+0x280], UR8 ;  /* 0x0002800804ff75b2 */ /* 0x0004620008000100 */
[----:B------:R2:W1:Y:S01]  /*0fa0*/  SYNCS.EXCH.64 URZ, [UR4+0x2a0], UR6 ;  /* 0x0002a00604ff75b2 */ /* 0x0004620008000100 */
[----:B------:R2:W1:Y:S01]  /*0fb0*/  SYNCS.EXCH.64 URZ, [UR4+0x288], UR8 ;  /* 0x0002880804ff75b2 */ /* 0x0004620008000100 */
[----:B------:R2:W1:Y:S02]  /*0fc0*/  SYNCS.EXCH.64 URZ, [UR4+0x2a8], UR6 ;  /* 0x0002a80604ff75b2 */ /* 0x0004640008000100 */
[----:B--2---:R-:W-:Y:S01]  /*0fd0*/  NOP ;  /* 0x0000000000007918 */ /* 0x004fe20000000000 */
.L_x_14:
[----:B------:R-:W2:Y:S01]  /*0fe0*/  SHFL.IDX PT, R2, R85, RZ, 0x1f ;  /* 0x00001fff55027589 */ /* 0x000ea200000e0000 */
[----:B------:R-:W-:Y:S01]  /*0ff0*/  NOP ;  /* 0x0000000000007918 */ /* 0x000fe20000000000 */
[----:B--2---:R-:W-:-:S13]  /*1000*/  ISETP.NE.AND P0, PT, R2, 0x3, PT ;  /* 0x000000030200780c */ /* 0x004fda0003f05270 */
[----:B------:R-:W-:Y:S05]  /*1010*/  @P0 BRA `(.L_x_15) ;  /* 0x0000000000380947 */ /* 0x000fea0003800000 */
[----:B------:R-:W2:Y:S01]  /*1020*/  S2UR UR5, SR_CgaCtaId ;  /* 0x00000000000579c3 */ /* 0x000ea20000008800 */
[----:B-1----:R-:W-:Y:S01]  /*1030*/  UMOV UR4, 0x400 ;  /* 0x0000040000047882 */ /* 0x002fe20000000000 */
[----:B------:R-:W-:Y:S01]  /*1040*/  UMOV UR6, 0x20 ;  /* 0x0000002000067882 */ /* 0x000fe20000000000 */
[----:B------:R-:W-:Y:S01]  /*1050*/  ELECT P0, URZ, PT ;  /* 0x0000000000ff782f */ /* 0x000fe20003800000 */
[----:B------:R-:W-:-:S04]  /*1060*/  UIADD3 UR6, UPT, UPT, -UR6, 0x100000, URZ ;  /* 0x0010000006067890 */ /* 0x000fc8000fffe1ff */
[----:B------:R-:W-:Y:S02]  /*1070*/  USHF.L.U32 UR7, UR6, 0xb, URZ ;  /* 0x0000000b06077899 */ /* 0x000fe400080006ff */
[----:B------:R-:W-:Y:S02]  /*1080*/  USHF.L.U32 UR6, UR6, 0x1, URZ ;  /* 0x0000000106067899 */ /* 0x000fe400080006ff */
[----:B--2---:R-:W-:Y:S01]  /*1090*/  ULEA UR4, UR5, UR4, 0x18 ;  /* 0x0000000405047291 */ /* 0x004fe2000f8ec0ff */
[----:B------:R-:W1:Y:S11]  /*10a0*/  FENCE.VIEW.ASYNC.S ;  /* 0x00000000000073c6 */ /* 0x000e760000000000 */
[----:B-1----:R2:W1:Y:S01]  /*10b0*/  SYNCS.EXCH.64 URZ, [UR4+0x2b0], UR6 ;  /* 0x0002b00604ff75b2 */ /* 0x0024620008000100 */
[----:B------:R2:W1:Y:S01]  /*10c0*/  SYNCS.EXCH.64 URZ, [UR4+0x2c0], UR6 ;  /* 0x0002c00604ff75b2 */ /* 0x0004620008000100 */
[----:B------:R2:W1:Y:S01]  /*10d0*/  SYNCS.EXCH.64 URZ, [UR4+0x2b8], UR6 ;  /* 0x0002b80604ff75b2 */ /* 0x0004620008000100 */
[----:B------:R2:W1:Y:S02]  /*10e0*/  SYNCS.EXCH.64 URZ, [UR4+0x2c8], UR6 ;  /* 0x0002c80604ff75b2 */ /* 0x0004640008000100 */
[----:B--2---:R-:W-:Y:S01]  /*10f0*/  NOP ;  /* 0x0000000000007918 */ /* 0x004fe20000000000 */
.L_x_15:
[----:B-1----:R-:W1:Y:S01]  /*1100*/  LDCU UR4, c[0x0][0x36c] ;  /* 0x00006d80ff0477ac */ /* 0x002e620008000800 */
[----:B------:R-:W-:Y:S01]  /*1110*/  ISETP.NE.OR P3, PT, R0, 0x2, !P3 ;  /* 0x000000020000780c */ /* 0x000fe20005f65670 */
[----:B------:R-:W-:Y:S01]  /*1120*/  NOP ;  /* 0x0000000000007918 */ /* 0x000fe20000000000 */
[----:B------:R-:W-:Y:S01]  /*1130*/  LOP3.LUT R0, R93, 0x1f, RZ, 0xc0, !PT ;  /* 0x0000001f5d007812 */ /* 0x000fe200078ec0ff */
[----:B------:R-:W-:Y:S02]  /*1140*/  UISETP.NE.AND UP4, UPT, UR18, 0x2, UPT ;  /* 0x000000021200788c */ /* 0x000fe4000bf85270 */
[----:B------:R-:W-:Y:S02]  /*1150*/  UISETP.NE.AND UP5, UPT, UR18, URZ, UPT ;  /* 0x000000ff1200728c */ /* 0x000fe4000bfa5270 */
[----:B-1----:R-:W-:-:S09]  /*1160*/  UISETP.EQ.U32.AND UP6, UPT, UR4, 0x1, UPT ;  /* 0x000000010400788c */ /* 0x002fd2000bfc2070 */
[----:B------:R-:W-:Y:S05]  /*1170*/  BRA.U !UP6, `(.L_x_16) ;  /* 0x000000010e087547 */ /* 0x000fea000b800000 */
[----:B---34-:R-:W-:Y:S01]  /*1180*/  UCGABAR_ARV ;  /* 0x00000000000079c7 */ /* 0x018fe20008000000 */
[----:B------:R-:W-:Y:S05]  /*1190*/  BRA `(.L_x_17) ;  /* 0x0000000000047947 */ /* 0x000fea0003800000 */
.L_x_16:
[----:B---34-:R-:W-:Y:S01]  /*11a0*/  NOP ;  /* 0x0000000000007918 */ /* 0x018fe20000000000 */
.L_x_17:
[----:B------:R-:W1:Y:S01]  /*11b0*/  S2UR UR20, SR_CTAID.X ;  /* 0x00000000001479c3 */ /* 0x000e620000002500 */
[----:B------:R-:W-:-:S05]  /*11c0*/  CS2R.32 R3, SR_CgaSize ;  /* 0x0000000000037805 */ /* 0x000fca0000008a00 */
[----:B------:R-:W-:-:S05]  /*11d0*/  IMAD R3, R3, -0xa0, RZ ;  /* 0xffffff6003037824 */ /* 0x000fca00078e02ff */
[----:B------:R-:W-:-:S14]  /*11e0*/  R2UR UR5, R3 ;  /* 0x00000000030572ca */ /* 0x000fdc00000e0000 */
[----:B------:R-:W2:Y:S01]  /*11f0*/  LDCU UR5, c[0x0][UR5+0x2b0] ;  /* 0x00005600050577ac */ /* 0x000ea20008000800 */
[----:B------:R-:W-:-:S05]  /*1200*/  CS2R.32 R3, SR_CgaSize ;  /* 0x0000000000037805 */ /* 0x000fca0000008a00 */
[----:B------:R-:W-:-:S05]  /*1210*/  IMAD R3, R3, -0xa0, RZ ;  /* 0xffffff6003037824 */ /* 0x000fca00078e02ff */
[----:B------:R-:W-:-:S14]  /*1220*/  R2UR UR4, R3 ;  /* 0x00000000030472ca */ /* 0x000fdc00000e0000 */
[----:B------:R-:W3:Y:S01]  /*1230*/  LDCU UR4, c[0x0][UR4+0x2b4] ;  /* 0x00005680040477ac */ /* 0x000ee20008000800 */
[----:B------:R-:W4:Y:S01]  /*1240*/  S2UR UR30, SR_CTAID.Y ;  /* 0x00000000001e79c3 */ /* 0x000f220000002600 */
[----:B------:R-:W-:-:S05]  /*1250*/  CS2R.32 R3, SR_CgaSize ;  /* 0x0000000000037805 */ /* 0x000fca0000008a00 */
[----:B------:R-:W-:-:S05]  /*1260*/  IMAD R3, R3, -0xa0, RZ ;  /* 0xffffff6003037824 */ /* 0x000fca00078e02ff */
[----:B------:R-:W-:-:S14]  /*1270*/  R2UR UR59, R3 ;  /* 0x00000000033b72ca */ /* 0x000fdc00000e0000 */
[----:B------:R-:W3:Y:S01]  /*1280*/  LDCU UR59, c[0x0][UR59+0x2a0] ;  /* 0x000054003b3b77ac */ /* 0x000ee20008000800 */
[----:B------:R-:W-:-:S05]  /*1290*/  CS2R.32 R3, SR_CgaSize ;  /* 0x0000000000037805 */ /* 0x000fca0000008a00 */
[----:B------:R-:W-:-:S05]  /*12a0*/  IMAD R3, R3, -0xa0, RZ ;  /* 0xffffff6003037824 */ /* 0x000fca00078e02ff */
[----:B------:R-:W-:-:S14]  /*12b0*/  R2UR UR62, R3 ;  /* 0x00000000033e72ca */ /* 0x000fdc00000e0000 */
[----:B------:R-:W3:Y:S01]  /*12c0*/  LDCU UR62, c[0x0][UR62+0x2a4] ;  /* 0x000054803e3e77ac */ /* 0x000ee20008000800 */
[----:B------:R-:W3:Y:S01]  /*12d0*/  S2UR UR7, SR_CgaCtaId ;  /* 0x00000000000779c3 */ /* 0x000ee20000008800 */
[----:B------:R-:W3:Y:S01]  /*12e0*/  LDCU UR19, c[0x0][0xb24] ;  /* 0x00016480ff1377ac */ /* 0x000ee20008000800 */
[----:B------:R-:W3:Y:S01]  /*12f0*/  LDCU UR42, c[0x0][0xb24] ;  /* 0x00016480ff2a77ac */ /* 0x000ee20008000800 */
[----:B-1----:R-:W-:Y:S01]  /*1300*/  I2FP.F32.U32 R3, UR20 ;  /* 0x0000001400037c45 */ /* 0x002fe20008201000 */
[----:B------:R-:W1:Y:S04]  /*1310*/  LDCU UR23, c[0x0][0xb30] ;  /* 0x00016600ff1777ac */ /* 0x000e680008000800 */
[----:B--2---:R-:W-:Y:S01]  /*1320*/  FMUL R3, R3, UR5 ;  /* 0x0000000503037c20 */ /* 0x004fe20008400000 */
[----:B----4-:R-:W-:-:S05]  /*1330*/  I2FP.F32.U32 R2, UR30 ;  /* 0x0000001e00027c45 */ /* 0x010fca0008201000 */
[----:B------:R-:W2:Y:S01]  /*1340*/  F2I.U32.TRUNC.NTZ R3, R3 ;  /* 0x0000000300037305 */ /* 0x000ea2000020f000 */
[----:B---3--:R-:W-:Y:S01]  /*1350*/  FMUL R2, R2, UR4 ;  /* 0x0000000402027c20 */ /* 0x008fe20008400000 */
[----:B------:R-:W-:-:S06]  /*1360*/  USHF.L.U32 UR28, UR7, 0xa, URZ ;  /* 0x0000000a071c7899 */ /* 0x000fcc00080006ff */
[----:B------:R-:W3:Y:S01]  /*1370*/  F2I.U32.TRUNC.NTZ R2, R2 ;  /* 0x0000000200027305 */ /* 0x000ee2000020f000 */
[----:B------:R-:W-:Y:S01]  /*1380*/  ULOP3.LUT UR28, UR28, 0xc00, URZ, 0xc0, !UPT ;  /* 0x00000c001c1c7892 */ /* 0x000fe2000f8ec0ff */
[----:B--2---:R-:W-:Y:S02]  /*1390*/  R2UR UR4, R3 ;  /* 0x00000000030472ca */ /* 0x004fe400000e0000 */
[----:B---3--:R-:W-:Y:S02]  /*13a0*/  R2UR UR6, R2 ;  /* 0x00000000020672ca */ /* 0x008fe400000e0000 */
[----:B------:R-:W-:-:S09]  /*13b0*/  PRMT R2, RZ, 0x7610, R2 ;  /* 0x00007610ff027816 */ /* 0x000fd20000000002 */
[----:B------:R-:W-:-:S04]  /*13c0*/  UIADD3 UR5, UPT, UPT, -UR4, URZ, URZ ;  /* 0x000000ff04057290 */ /* 0x000fc8000fffe1ff */
[----:B------:R-:W-:Y:S02]  /*13d0*/  UIMAD UR59, UR59, UR5, UR20 ;  /* 0x000000053b3b72a4 */ /* 0x000fe4000f8e0214 */
[----:B------:R-:W-:-:S04]  /*13e0*/  UIADD3 UR4, UPT, UPT, -UR6, URZ, URZ ;  /* 0x000000ff06047290 */ /* 0x000fc8000fffe1ff */
[----:B------:R-:W-:Y:S01]  /*13f0*/  UIMAD UR62, UR62, UR4, UR30 ;  /* 0x000000043e3e72a4 */ /* 0x000fe2000f8e021e */
[----:B-1----:R-:W-:Y:S11]  /*1400*/  BRA.U UP5, `(.L_x_18) ;  /* 0x0000000105407547 */ /* 0x002ff6000b800000 */
[----:B------:R-:W-:Y:S02]  /*1410*/  UISETP.NE.AND UP0, UPT, UR62, URZ, UPT ;  /* 0x000000ff3e00728c */ /* 0x000fe4000bf05270 */
[----:B------:R-:W-:Y:S02]  /*1420*/  UISETP.NE.AND UP2, UPT, UR59, 0x1, UPT ;  /* 0x000000013b00788c */ /* 0x000fe4000bf45270 */
[----:B------:R-:W-:-:S04]  /*1430*/  UISETP.EQ.OR UP0, UPT, UR59, URZ, !UP0 ;  /* 0x000000ff3b00728c */ /* 0x000fc8000c702670 */
[----:B------:R-:W-:Y:S02]  /*1440*/  USEL UR7, URZ, 0x1, !UP0 ;  /* 0x00000001ff077887 */ /* 0x000fe4000c000000 */
[----:B------:R-:W-:-:S04]  /*1450*/  UISETP.NE.AND UP0, UPT, UR62, URZ, UPT ;  /* 0x000000ff3e00728c */ /* 0x000fc8000bf05270 */
[----:B------:R-:W-:-:S04]  /*1460*/  USEL UR4, URZ, 0x2, UP0 ;  /* 0x00000002ff047887 */ /* 0x000fc80008000000 */
[----:B------:R-:W-:Y:S02]  /*1470*/  USEL UR6, UR4, 0x2, UP2 ;  /* 0x0000000204067887 */ /* 0x000fe40009000000 */
[----:B------:R-:W-:Y:S02]  /*1480*/  USEL UR4, URZ, 0x4, UP0 ;  /* 0x00000004ff047887 */ /* 0x000fe40008000000 */
[----:B------:R-:W-:-:S04]  /*1490*/  UISETP.NE.AND UP2, UPT, UR59, 0x2, UPT ;  /* 0x000000023b00788c */ /* 0x000fc8000bf45270 */
[----:B------:R-:W-:Y:S02]  /*14a0*/  USEL UR5, UR4, 0x4, UP2 ;  /* 0x0000000404057887 */ /* 0x000fe40009000000 */
[----:B------:R-:W-:Y:S02]  /*14b0*/  USEL UR4, URZ, 0x8, UP0 ;  /* 0x00000008ff047887 */ /* 0x000fe40008000000 */
[----:B------:R-:W-:Y:S02]  /*14c0*/  UISETP.NE.AND UP0, UPT, UR59, 0x3, UPT ;  /* 0x000000033b00788c */ /* 0x000fe4000bf05270 */
[----:B------:R-:W-:Y:S02]  /*14d0*/  UIADD3 UR5, UPT, UPT, UR5, UR6, UR7 ;  /* 0x0000000605057290 */ /* 0x000fe4000fffe007 */
[----:B------:R-:W-:-:S04]  /*14e0*/  USEL UR4, UR4, 0x8, UP0 ;  /* 0x0000000804047887 */ /* 0x000fc80008000000 */
[----:B------:R-:W-:-:S06]  /*14f0*/  UIADD3 UR4, UPT, UPT, UR5, UR4, URZ ;  /* 0x0000000405047290 */ /* 0x000fcc000fffe0ff */
[----:B------:R-:W-:-:S07]  /*1500*/  MOV R2, UR4 ;  /* 0x0000000400027c02 */ /* 0x000fce0008000f00 */
.L_x_18:
[----:B------:R-:W1:Y:S01]  /*1510*/  S2UR UR36, SR_CTAID.Z ;  /* 0x00000000002479c3 */ /* 0x000e620000002700 */
[----:B------:R-:W-:-:S09]  /*1520*/  UISETP.GE.AND UP0, UPT, UR19, 0x1, UPT ;  /* 0x000000011300788c */ /* 0x000fd2000bf06270 */
[----:B------:R-:W-:Y:S05]  /*1530*/  BRA.U !UP0, `(.L_x_19) ;  /* 0x0000000108d47547 */ /* 0x000fea000b800000 */
[----:B------:R-:W2:Y:S01]  /*1540*/  LDCU.128 UR12, c[0x0][0xb10] ;  /* 0x00016200ff0c77ac */ /* 0x000ea20008000c00 */
[----:B------:R-:W3:Y:S01]  /*1550*/  LDCU UR21, c[0x0][0xb0c] ;  /* 0x00016180ff1577ac */ /* 0x000ee20008000800 */
[----:B------:R-:W4:Y:S01]  /*1560*/  LDCU UR6, c[0x0][0x370] ;  /* 0x00006e00ff0677ac */ /* 0x000f220008000800 */
[----:B------:R-:W1:Y:S01]  /*1570*/  LDCU UR7, c[0x0][0x374] ;  /* 0x00006e80ff0777ac */ /* 0x000e620008000800 */
[----:B------:R-:W1:Y:S01]  /*1580*/  LDCU UR22, c[0x0][0xb20] ;  /* 0x00016400ff1677ac */ /* 0x000e620008000800 */
[----:B--2---:R-:W-:Y:S02]  /*1590*/  UIMAD.WIDE.U32 UR4, UR20, UR12, URZ ;  /* 0x0000000c140472a5 */ /* 0x004fe4000f8e00ff */
[----:B---3--:R-:W-:Y:S01]  /*15a0*/  UISETP.NE.AND UP0, UPT, UR21, 0x1, UPT ;  /* 0x000000011500788c */ /* 0x008fe2000bf05270 */
[----:B------:R-:W2:Y:S01]  /*15b0*/  LDCU.64 UR8, c[0x0][0xb28] ;  /* 0x00016500ff0877ac */ /* 0x000ea20008000a00 */
[----:B----4-:R-:W-:-:S03]  /*15c0*/  UIMAD.WIDE.U32 UR10, UR6, UR12, URZ ;  /* 0x0000000c060a72a5 */ /* 0x010fc6000f8e00ff */
[----:B------:R-:W-:Y:S01]  /*15d0*/  UMOV UR4, UR5 ;  /* 0x0000000500047c82 */ /* 0x000fe20008000000 */
[----:B------:R-:W-:Y:S02]  /*15e0*/  UISETP.NE.AND UP2, UPT, UR19, 0x1, UPT ;  /* 0x000000011300788c */ /* 0x000fe4000bf45270 */
[----:B------:R-:W-:Y:S01]  /*15f0*/  USHF.R.U32.HI UR4, URZ, UR13, UR4 ;  /* 0x0000000dff047299 */ /* 0x000fe20008011604 */
[----:B------:R-:W-:Y:S01]  /*1600*/  UMOV UR10, UR11 ;  /* 0x0000000b000a7c82 */ /* 0x000fe20008000000 */
[----:B------:R-:W-:Y:S02]  /*1610*/  UIMAD.WIDE.U32 UR16, UR30, UR15, URZ ;  /* 0x0000000f1e1072a5 */ /* 0x000fe4000f8e00ff */
[----:B------:R-:W-:Y:S02]  /*1620*/  USEL UR5, UR20, UR4, !UP0 ;  /* 0x0000000414057287 */ /* 0x000fe4000c000000 */
[----:B------:R-:W-:Y:S02]  /*1630*/  @UP0 USHF.R.U32.HI UR6, URZ, UR13, UR10 ;  /* 0x0000000dff060299 */ /* 0x000fe4000801160a */
[----:B------:R-:W-:-:S02]  /*1640*/  UISETP.NE.AND UP0, UPT, UR14, 0x1, UPT ;  /* 0x000000010e00788c */ /* 0x000fc4000bf05270 */
[----:B-1----:R-:W-:Y:S02]  /*1650*/  UIMAD.WIDE.U32 UR10, UR7, UR15, URZ ;  /* 0x0000000f070a72a5 */ /* 0x002fe4000f8e00ff */
[----:B--2---:R-:W-:Y:S01]  /*1660*/  UIMAD.WIDE.U32 UR12, UR6, UR8, URZ ;  /* 0x00000008060c72a5 */ /* 0x004fe2000f8e00ff */
[----:B------:R-:W-:Y:S02]  /*1670*/  UMOV UR4, UR17 ;  /* 0x0000001100047c82 */ /* 0x000fe40008000000 */
[----:B------:R-:W-:Y:S02]  /*1680*/  USHF.R.U32.HI UR4, URZ, UR22, UR4 ;  /* 0x00000016ff047299 */ /* 0x000fe40008011604 */
[----:B------:R-:W-:Y:S02]  /*1690*/  UMOV UR10, UR11 ;  /* 0x0000000b000a7c82 */ /* 0x000fe40008000000 */
[----:B------:R-:W-:Y:S01]  /*16a0*/  UMOV UR12, UR13 ;  /* 0x0000000d000c7c82 */ /* 0x000fe20008000000 */
[----:B------:R-:W-:-:S02]  /*16b0*/  @UP0 USHF.R.U32.HI UR7, URZ, UR22, UR10 ;  /* 0x00000016ff070299 */ /* 0x000fc4000801160a */
[----:B------:R-:W-:Y:S02]  /*16c0*/  USEL UR4, UR30, UR4, !UP0 ;  /* 0x000000041e047287 */ /* 0x000fe4000c000000 */
[----:B------:R-:W-:Y:S02]  /*16d0*/  UIMAD.WIDE.U32 UR10, UR7, UR8, URZ ;  /* 0x00000008070a72a5 */ /* 0x000fe4000f8e00ff */
[----:B------:R-:W-:Y:S02]  /*16e0*/  @UP2 USHF.R.U32.HI UR6, URZ, UR9, UR12 ;  /* 0x00000009ff062299 */ /* 0x000fe4000801160c */
[----:B------:R-:W-:-:S03]  /*16f0*/  UIMAD.WIDE.U32 UR12, UR4, UR8, URZ ;  /* 0x00000008040c72a5 */ /* 0x000fc6000f8e00ff */
[----:B------:R-:W-:Y:S02]  /*1700*/  UMOV UR10, UR11 ;  /* 0x0000000b000a7c82 */ /* 0x000fe40008000000 */
[----:B------:R-:W-:Y:S02]  /*1710*/  @UP2 USHF.R.U32.HI UR7, URZ, UR9, UR10 ;  /* 0x00000009ff072299 */ /* 0x000fe4000801160a */
[----:B------:R-:W-:Y:S02]  /*1720*/  UIMAD UR10, UR6, UR19, URZ ;  /* 0x00000013060a72a4 */ /* 0x000fe4000f8e02ff */
[----:B------:R-:W-:-:S04]  /*1730*/  UIMAD UR7, UR7, UR19, URZ ;  /* 0x00000013070772a4 */ /* 0x000fc8000f8e02ff */
[----:B------:R-:W-:-:S03]  /*1740*/  UISETP.GE.AND UP0, UPT, UR4, UR7, UPT ;  /* 0x000000070400728c */ /* 0x000fc6000bf06270 */
[----:B------:R-:W-:Y:S01]  /*1750*/  UMOV UR7, UR13 ;  /* 0x0000000d00077c82 */ /* 0x000fe20008000000 */
[----:B------:R-:W-:Y:S02]  /*1760*/  UISETP.GE.OR UP0, UPT, UR5, UR10, UP0 ;  /* 0x0000000a0500728c */ /* 0x000fe40008706670 */
[----:B------:R-:W-:Y:S02]  /*1770*/  UIMAD.WIDE.U32 UR10, UR5, UR8, URZ ;  /* 0x00000008050a72a5 */ /* 0x000fe4000f8e00ff */
[----:B------:R-:W-:Y:S02]  /*1780*/  USHF.R.U32.HI UR7, URZ, UR9, UR7 ;  /* 0x00000009ff077299 */ /* 0x000fe40008011607 */
[----:B------:R-:W-:Y:S02]  /*1790*/  UIADD3 UR10, UPT, UPT, -UR4, URZ, URZ ;  /* 0x000000ff040a7290 */ /* 0x000fe4000fffe1ff */
[----:B------:R-:W-:Y:S02]  /*17a0*/  USEL UR7, UR4, UR7, !UP2 ;  /* 0x0000000704077287 */ /* 0x000fe4000d000000 */
[----:B------:R-:W-:Y:S01]  /*17b0*/  UIMAD UR10, UR14, UR10, UR30 ;  /* 0x0000000a0e0a72a4 */ /* 0x000fe2000f8e021e */
[----:B------:R-:W-:Y:S01]  /*17c0*/  @!UP0 UMOV UR8, UR11 ;  /* 0x0000000b00088c82 */ /* 0x000fe20008000000 */
[----:B------:R-:W-:-:S02]  /*17d0*/  UIADD3 UR11, UPT, UPT, -UR5, URZ, URZ ;  /* 0x000000ff050b7290 */ /* 0x000fc4000fffe1ff */
[----:B------:R-:W-:Y:S02]  /*17e0*/  @!UP0 USHF.R.U32.HI UR8, URZ, UR9, UR8 ;  /* 0x00000009ff088299 */ /* 0x000fe40008011608 */
[----:B------:R-:W-:Y:S02]  /*17f0*/  UIADD3 UR9, UPT, UPT, -UR7, URZ, URZ ;  /* 0x000000ff07097290 */ /* 0x000fe4000fffe1ff */
[----:B------:R-:W-:Y:S02]  /*1800*/  @!UP0 USEL UR8, UR5, UR8, !UP2 ;  /* 0x0000000805088287 */ /* 0x000fe4000d000000 */
[----:B------:R-:W-:Y:S02]  /*1810*/  UIMAD UR9, UR19, UR9, UR4 ;  /* 0x00000009130972a4 */ /* 0x000fe4000f8e0204 */
[----:B------:R-:W-:Y:S02]  /*1820*/  @!UP0 UIADD3 UR7, UPT, UPT, UR7, -UR8, URZ ;  /* 0x8000000807078290 */ /* 0x000fe4000fffe0ff */
[----:B------:R-:W-:-:S02]  /*1830*/  @!UP0 UIMAD UR6, UR9, UR6, UR8 ;  /* 0x00000006090682a4 */ /* 0x000fc4000f8e0208 */
[----:B------:R-:W-:Y:S02]  /*1840*/  @!UP0 UIMAD UR4, UR7, UR19, UR5 ;  /* 0x00000013070482a4 */ /* 0x000fe4000f8e0205 */
[----:B------:R-:W-:Y:S02]  /*1850*/  UIMAD UR20, UR21, UR11, UR20 ;  /* 0x0000000b151472a4 */ /* 0x000fe4000f8e0214 */
[----:B------:R-:W-:Y:S01]  /*1860*/  UIMAD UR30, UR4, UR14, UR10 ;  /* 0x0000000e041e72a4 */ /* 0x000fe2000f8e020a */
[----:B------:R-:W-:Y:S02]  /*1870*/  @!UP0 UMOV UR5, UR6 ;  /* 0x0000000600058c82 */ /* 0x000fe40008000000 */
[----:B------:R-:W-:-:S12]  /*1880*/  UIMAD UR20, UR5, UR21, UR20 ;  /* 0x00000015051472a4 */ /* 0x000fd8000f8e0214 */
.L_x_19:
[----:B------:R-:W-:-:S09]  /*1890*/  UISETP.NE.AND UP0, UPT, UR23, 0x1, UPT ;  /* 0x000000011700788c */ /* 0x000fd2000bf05270 */
[----:B------:R-:W-:Y:S05]  /*18a0*/  BRA.U UP0, `(.L_x_20) ;  /* 0x0000000100407547 */ /* 0x000fea000b800000 */
[----:B------:R-:W2:Y:S01]  /*18b0*/  LDCU.128 UR8, c[0x0][0xb10] ;  /* 0x00016200ff0877ac */ /* 0x000ea20008000c00 */
[----:B------:R-:W3:Y:S01]  /*18c0*/  LDCU UR12, c[0x0][0xb0c] ;  /* 0x00016180ff0c77ac */ /* 0x000ee20008000800 */
[----:B------:R-:W4:Y:S01]  /*18d0*/  LDCU UR13, c[0x0][0xb20] ;  /* 0x00016400ff0d77ac */ /* 0x000f220008000800 */
[----:B--2---:R-:W-:Y:S02]  /*18e0*/  UIMAD.WIDE.U32 UR4, UR20, UR8, URZ ;  /* 0x00000008140472a5 */ /* 0x004fe4000f8e00ff */
[----:B------:R-:W-:Y:S02]  /*18f0*/  UIMAD.WIDE.U32 UR6, UR30, UR11, URZ ;  /* 0x0000000b1e0672a5 */ /* 0x000fe4000f8e00ff */
[----:B---3--:R-:W-:Y:S02]  /*1900*/  UISETP.NE.AND UP0, UPT, UR12, 0x1, UPT ;  /* 0x000000010c00788c */ /* 0x008fe4000bf05270 */
[----:B------:R-:W-:-:S03]  /*1910*/  USHF.R.U32.HI UR5, URZ, UR9, UR5 ;  /* 0x00000009ff057299 */ /* 0x000fc60008011605 */
[----:B------:R-:W-:Y:S01]  /*1920*/  UMOV UR4, UR7 ;  /* 0x0000000700047c82 */ /* 0x000fe20008000000 */
[----:B------:R-:W-:Y:S02]  /*1930*/  USEL UR5, UR20, UR5, !UP0 ;  /* 0x0000000514057287 */ /* 0x000fe4000c000000 */
[----:B------:R-:W-:Y:S02]  /*1940*/  UISETP.NE.AND UP0, UPT, UR10, 0x1, UPT ;  /* 0x000000010a00788c */ /* 0x000fe4000bf05270 */
[----:B----4-:R-:W-:-:S04]  /*1950*/  USHF.R.U32.HI UR4, URZ, UR13, UR4 ;  /* 0x0000000dff047299 */ /* 0x010fc80008011604 */
[----:B------:R-:W-:-:S04]  /*1960*/  USEL UR4, UR30, UR4, !UP0 ;  /* 0x000000041e047287 */ /* 0x000fc8000c000000 */
[----:B------:R-:W-:Y:S02]  /*1970*/  UIADD3 UR6, UPT, UPT, UR5, -UR4, URZ ;  /* 0x8000000405067290 */ /* 0x000fe4000fffe0ff */
[----:B------:R-:W-:Y:S02]  /*1980*/  UIADD3 UR4, UPT, UPT, -UR5, UR4, URZ ;  /* 0x0000000405047290 */ /* 0x000fe4000fffe1ff */
[----:B------:R-:W-:Y:S02]  /*1990*/  UIMAD UR30, UR6, UR10, UR30 ;  /* 0x0000000a061e72a4 */ /* 0x000fe4000f8e021e */
[----:B------:R-:W-:-:S12]  /*19a0*/  UIMAD UR20, UR4, UR12, UR20 ;  /* 0x0000000c041472a4 */ /* 0x000fd8000f8e0214 */
.L_x_20:
[----:B------:R-:W-:Y:S01]  /*19b0*/  UISETP.NE.AND UP0, UPT, UR18, 0x2, UPT ;  /* 0x000000021200788c */ /* 0x000fe2000bf05270 */
[----:B------:R-:W-:Y:S09]  /*19c0*/  BRA.U !UP6, `(.L_x_21) ;  /* 0x000000010e0c7547 */ /* 0x000ff2000b800000 */
[----:B------:R-:W-:Y:S01]  /*19d0*/  UCGABAR_WAIT ;  /* 0x0000000000007dc7 */ /* 0x000fe20008000000 */
[----:B------:R-:W-:Y:S01]  /*19e0*/  CCTL.IVALL ;  /* 0x00000000ff00798f */ /* 0x000fe20002000000 */
[----:B------:R-:W-:Y:S05]  /*19f0*/  BRA `(.L_x_22) ;  /* 0x0000000000047947 */ /* 0x000fea0003800000 */
.L_x_21:
[----:B------:R-:W-:Y:S06]  /*1a00*/  BAR.SYNC.DEFER_BLOCKING 0x0 ;  /* 0x0000000000007b1d */ /* 0x000fec0000010000 */
.L_x_22:
[----:B------:R-:W-:Y:S05]  /*1a10*/  BRA.U UP0, `(.L_x_23) ;  /* 0x0000002100f07547 */ /* 0x000fea000b800000 */
[----:B------:R-:W2:Y:S01]  /*1a20*/  LDCU UR6, c[0x0][0x38c] ;  /* 0x00007180ff0677ac */ /* 0x000ea20008000800 */
[----:B------:R-:W3:Y:S01]  /*1a30*/  S2UR UR8, SR_CgaCtaId ;  /* 0x00000000000879c3 */ /* 0x000ee20000008800 */
[----:B------:R-:W-:Y:S01]  /*1a40*/  PLOP3.LUT P1, PT, PT, PT, UP3, 0x80, 0x8 ;  /* 0x000000000008781c */ /* 0x000fe20003f2f038 */
[----:B------:R-:W-:Y:S01]  /*1a50*/  IMAD.MOV.U32 R12, RZ, RZ, 0x1 ;  /* 0x00000001ff0c7424 */ /* 0x000fe200078e00ff */
[----:B------:R-:W-:Y:S01]  /*1a60*/  UMOV UR7, 0x400 ;  /* 0x0000040000077882 */ /* 0x000fe20000000000 */
[----:B------:R-:W-:Y:S01]  /*1a70*/  UISETP.NE.AND UP1, UPT, UR18, URZ, UPT ;  /* 0x000000ff1200728c */ /* 0x000fe2000bf25270 */
[----:B------:R-:W-:Y:S01]  /*1a80*/  ISETP.EQ.OR P2, PT, R0, RZ, P3 ;  /* 0x000000ff0000720c */ /* 0x000fe20001f42670 */
[----:B------:R-:W-:Y:S01]  /*1a90*/  USEL UR24, URZ, 0x1, UP4 ;  /* 0x00000001ff187887 */ /* 0x000fe2000a000000 */
[----:B------:R-:W-:Y:S02]  /*1aa0*/  PLOP3.LUT P1, PT, P1, PT, PT, 0x8, 0x80 ;  /* 0x000000000080781c */ /* 0x000fe40000f2e170 */
[----:B------:R-:W-:Y:S01]  /*1ab0*/  CS2R R10, SRZ ;  /* 0x00000000000a7805 */ /* 0x000fe2000001ff00 */
[----:B------:R-:W-:Y:S01]  /*1ac0*/  IMAD.MOV.U32 R9, RZ, RZ, RZ ;  /* 0x000000ffff097224 */ /* 0x000fe200078e00ff */
[----:B------:R-:W4:Y:S01]  /*1ad0*/  LDCU UR40, c[0x0][0x370] ;  /* 0x00006e00ff2877ac */ /* 0x000f220008000800 */
[----:B------:R-:W-:Y:S01]  /*1ae0*/  IMAD.MOV.U32 R8, RZ, RZ, 0x1 ;  /* 0x00000001ff087424 */ /* 0x000fe200078e00ff */
[----:B------:R-:W1:Y:S01]  /*1af0*/  LDCU.64 UR26, c[0x0][0x348] ;  /* 0x00006900ff1a77ac */ /* 0x000e620008000a00 */
[----:B--2---:R-:W-:-:S02]  /*1b00*/  UIADD3 UR5, UPT, UPT, UR6, 0x1f, URZ ;  /* 0x0000001f06057890 */ /* 0x004fc4000fffe0ff */
[----:B------:R-:W-:Y:S02]  /*1b10*/  USHF.R.U32.HI UR45, URZ, 0x5, UR28 ;  /* 0x00000005ff2d7899 */ /* 0x000fe4000801161c */
[----:B------:R-:W-:Y:S02]  /*1b20*/  USHF.R.S32.HI UR4, URZ, 0x1f, UR5 ;  /* 0x0000001fff047899 */ /* 0x000fe40008011405 */
[----:B---3--:R-:W-:Y:S02]  /*1b30*/  ULEA UR7, UR8, UR7, 0x18 ;  /* 0x0000000708077291 */ /* 0x008fe4000f8ec0ff */
[----:B------:R-:W-:Y:S02]  /*1b40*/  ULEA.HI UR4, UR4, UR5, URZ, 0x5 ;  /* 0x0000000504047291 */ /* 0x000fe4000f8f28ff */
[----:B------:R-:W-:Y:S02]  /*1b50*/  UIADD3 UR46, UPT, UPT, UR6, 0x3e, URZ ;  /* 0x0000003e062e7890 */ /* 0x000fe4000fffe0ff */
[----:B------:R-:W-:-:S02]  /*1b60*/  USHF.R.S32.HI UR43, URZ, 0x5, UR4 ;  /* 0x00000005ff2b7899 */ /* 0x000fc40008011404 */
[----:B------:R-:W-:Y:S02]  /*1b70*/  UIADD3 UR4, UPT, UPT, UR6, -0x1, URZ ;  /* 0xffffffff06047890 */ /* 0x000fe4000fffe0ff */
[----:B------:R-:W-:Y:S02]  /*1b80*/  UISETP.LT.U32.AND UP0, UPT, UR43, 0x22, UPT ;  /* 0x000000222b00788c */ /* 0x000fe4000bf01070 */
[----:B------:R-:W-:Y:S02]  /*1b90*/  UISETP.GE.U32.AND UP2, UPT, UR4, -0x3f, UPT ;  /* 0xffffffc10400788c */ /* 0x000fe4000bf46070 */
[----:B------:R-:W-:Y:S01]  /*1ba0*/  USEL UR41, UR43, 0x22, UP0 ;  /* 0x000000222b297887 */ /* 0x000fe20008000000 */
[----:B------:R-:W2:Y:S03]  /*1bb0*/  LDCU UR39, c[0x0][0x374] ;  /* 0x00006e80ff2777ac */ /* 0x000ea60008000800 */
[----:B------:R-:W-:-:S02]  /*1bc0*/  UIADD3 UR21, UPT, UPT, UR41, -0x1, URZ ;  /* 0xffffffff29157890 */ /* 0x000fc4000fffe0ff */
[----:B------:R-:W-:-:S03]  /*1bd0*/  USEL UR24, UR24, 0x2, UP1 ;  /* 0x0000000218187887 */ /* 0x000fc60008800000 */
[----:B------:R-:W-:Y:S02]  /*1be0*/  @UP2 UIADD3 UR21, UPT, UPT, UR41, URZ, URZ ;  /* 0x000000ff29152290 */ /* 0x000fe4000fffe0ff */
[----:B------:R-:W-:Y:S02]  /*1bf0*/  UIADD3 UR29, UPT, UPT, UR7, 0x15600, UR28 ;  /* 0x00015600071d7890 */ /* 0x000fe4000fffe01c */
[----:B------:R-:W-:Y:S02]  /*1c00*/  UIADD3 UR44, UPT, UPT, UR43, -UR41, URZ ;  /* 0x800000292b2c7290 */ /* 0x000fe4000fffe0ff */
[----:B------:R-:W-:Y:S01]  /*1c10*/  UIADD3 UR21, UPT, UPT, UR21, 0x1, URZ ;  /* 0x0000000115157890 */ /* 0x000fe2000fffe0ff */
[----:B-1--4-:R-:W-:-:S11]  /*1c20*/  UMOV UR5, URZ ;  /* 0x000000ff00057c82 */ /* 0x012fd60008000000 */
.L_x_43:
[----:B-1----:R-:W1:Y:S02]  /*1c30*/  S2UR UR4, SR_CgaCtaId ;  /* 0x00000000000479c3 */ /* 0x002e640000008800 */
[----:B-1----:R-:W-:-:S09]  /*1c40*/  UISETP.NE.AND UP0, UPT, UR4, URZ, UPT ;  /* 0x000000ff0400728c */ /* 0x002fd2000bf05270 */
[----:B------:R-:W-:Y:S05]  /*1c50*/  BRA.U UP0, `(.L_x_24) ;  /* 0x0000000100287547 */ /* 0x000fea000b800000 */
[----:B------:R-:W-:Y:S02]  /*1c60*/  LEA R0, R9, UR7, 0x3 ;  /* 0x0000000709007c11 */ /* 0x000fe4000f8e18ff */
[----:B------:R-:W-:-:S04]  /*1c70*/  SHF.L.U32 R3, R8, 0x1f, RZ ;  /* 0x0000001f08037819 */ /* 0x000fc800000006ff */
[----:B------:R-:W1:Y:S02]  /*1c80*/  SYNCS.PHASECHK.TRANS64.TRYWAIT P0, [R0+URZ+0x2c0], R3 ;  /* 0x0002c003000075a7 */ /* 0x000e6400080011ff */
[----:B-1----:R-:W-:Y:S05]  /*1c90*/  @!P0 BRA `(.L_x_25) ;  /* 0x0000007000008947 */ /* 0x002fea0003800000 */
.L_x_143:
[----:B------:R3:W-:Y:S01]  /*1ca0*/  SYNCS.ARRIVE.TRANS64.A1T0 RZ, [R0+URZ+0x2b0], RZ ;  /* 0x0002b0ff00ff79a7 */ /* 0x0007e200081000ff */
[----:B------:R-:W-:-:S05]  /*1cb0*/  VIADD R9, R9, 0x1 ;  /* 0x0000000109097836 */ /* 0x000fca0000000000 */
[----:B------:R-:W-:-:S04]  /*1cc0*/  ISETP.NE.AND P0, PT, R9, 0x2, PT ;  /* 0x000000020900780c */ /* 0x000fc80003f05270 */
[----:B-1----:R-:W-:Y:S02]  /*1cd0*/  SEL R3, RZ, 0x1, P0 ;  /* 0x00000001ff037807 */ /* 0x002fe40000000000 */
[----:B------:R-:W-:Y:S02]  /*1ce0*/  SEL R9, R9, RZ, P0 ;  /* 0x000000ff09097207 */ /* 0x000fe40000000000 */
[----:B------:R-:W-:-:S07]  /*1cf0*/  LOP3.LUT R8, R8, R3, RZ, 0x3c, !PT ;  /* 0x0000000308087212 */ /* 0x000fce00078e3cff */
.L_x_24:
[----:B------:R-:W-:Y:S01]  /*1d00*/  ULEA UR4, UR5, UR7, 0x3 ;  /* 0x0000000705047291 */ /* 0x000fe2000f8e18ff */
[----:B---3--:R-:W-:Y:S01]  /*1d10*/  SHF.L.U32 R0, R12, 0x1f, RZ ;  /* 0x0000001f0c007819 */ /* 0x008fe200000006ff */
[----:B------:R-:W-:Y:S02]  /*1d20*/  UISETP.GE.U32.AND UP0, UPT, UR46, 0x3f, UPT ;  /* 0x0000003f2e00788c */ /* 0x000fe4000bf06070 */
[----:B------:R-:W-:Y:S02]  /*1d30*/  USHF.L.U32 UR35, UR20, 0x6, URZ ;  /* 0x0000000614237899 */ /* 0x000fe400080006ff */
[----:B------:R-:W-:Y:S01]  /*1d40*/  ULEA UR19, UR30, UR45, 0x7 ;  /* 0x0000002d1e137291 */ /* 0x000fe2000f8e38ff */
[----:B------:R-:W-:Y:S02]  /*1d50*/  UMOV UR13, URZ ;  /* 0x000000ff000d7c82 */ /* 0x000fe40008000000 */
[----:B------:R1:W3:Y:S02]  /*1d60*/  SYNCS.PHASECHK.TRANS64.TRYWAIT P0, [UR4+0x110], R0 ;  /* 0x00011000ff0075a7 */ /* 0x0002e40008001104 */
[----:B------:R-:W-:Y:S07]  /*1d70*/  BRA.U !UP0, `(.L_x_26) ;  /* 0x0000000108bc7547 */ /* 0x000fee000b800000 */
[----:B------:R-:W-:Y:S01]  /*1d80*/  UMOV UR6, URZ ;  /* 0x000000ff00067c82 */ /* 0x000fe20008000000 */
[----:B------:R-:W-:-:S05]  /*1d90*/  UMOV UR4, UR5 ;  /* 0x0000000500047c82 */ /* 0x000fca0008000000 */
.L_x_32:
[----:B------:R-:W-:Y:S01]  /*1da0*/  ULEA UR33, UR4, UR7, 0x3 ;  /* 0x0000000704217291 */ /* 0x000fe2000f8e18ff */
[----:B---3--:R-:W-:Y:S01]  /*1db0*/  @!P3 MOV R2, 0x1800 ;  /* 0x000018000002b802 */ /* 0x008fe20000000f00 */
[----:B-1-34-:R-:W-:Y:S10]  /*1dc0*/  @P0 BRA `(.L_x_27) ;  /* 0x00000000000c0947 */ /* 0x01aff40003800000 */
[----:B------:R-:W-:-:S04]  /*1dd0*/  SHF.L.U32 R3, R12, 0x1f, RZ ;  /* 0x0000001f0c037819 */ /* 0x000fc800000006ff */
[----:B------:R-:W3:Y:S02]  /*1de0*/  SYNCS.PHASECHK.TRANS64.TRYWAIT P0, [UR33+0x110], R3 ;  /* 0x00011003ff0075a7 */ /* 0x000ee40008001121 */
[----:B---3--:R-:W-:Y:S05]  /*1df0*/  @!P0 BRA `(.L_x_28) ;  /* 0x0000006c00bc8947 */ /* 0x008fea0003800000 */
.L_x_27:
[----:B------:R3:W-:Y:S01]  /*1e00*/  @!P3 SYNCS.ARRIVE.TRANS64 RZ, [UR33], R2 ;  /* 0x00000002ffffb9a7 */ /* 0x0007e20008000021 */
[----:B------:R-:W-:-:S04]  /*1e10*/  ULOP3.LUT UR5, UR24, 0x2, URZ, 0xfc, !UPT ;  /* 0x0000000218057892 */ /* 0x000fc8000f8efcff */
[----:B------:R-:W-:-:S09]  /*1e20*/  UISETP.NE.AND UP0, UPT, UR5, 0x2, UPT ;  /* 0x000000020500788c */ /* 0x000fd2000bf05270 */
[----:B------:R-:W-:Y:S05]  /*1e30*/  BRA.U UP0, `(.L_x_29) ;  /* 0x0000000100047547 */ /* 0x000fea000b800000 */
[----:B--2---:R-:W-:Y:S05]  /*1e40*/  BPT.TRAP 0x1 ;  /* 0x000000040000795c */ /* 0x004fea0000300000 */
.L_x_29:
[----:B------:R-:W-:Y:S04]  /*1e50*/  BSSY.RECONVERGENT B0, `(.L_x_30) ;  /* 0x0000003000007945 */ /* 0x000fe80003800200 */
[----:B------:R-:W-:Y:S05]  /*1e60*/  @P2 BRA `(.L_x_31) ;  /* 0x0000000000042947 */ /* 0x000fea0003800000 */
[----:B--2---:R-:W-:Y:S05]  /*1e70*/  BPT.TRAP 0x1 ;  /* 0x000000040000795c */ /* 0x004fea0000300000 */
.L_x_31:
[----:B--2---:R-:W-:Y:S05]  /*1e80*/  BSYNC.RECONVERGENT B0 ;  /* 0x0000000000007941 */ /* 0x004fea0003800200 */
.L_x_30:
[----:B------:R-:W-:Y:S02]  /*1e90*/  UIADD3 UR5, UPT, UPT, UR4, 0x1, URZ ;  /* 0x0000000104057890 */ /* 0x000fe4000fffe0ff */
[----:B------:R-:W-:Y:S02]  /*1ea0*/  USHF.L.U32 UR34, UR6, 0x5, URZ ;  /* 0x0000000506227899 */ /* 0x000fe400080006ff */
[----:B------:R-:W-:Y:S02]  /*1eb0*/  UISETP.NE.AND UP0, UPT, UR5, 0x22, UPT ;  /* 0x000000220500788c */ /* 0x000fe4000bf05270 */
[----:B------:R-:W-:Y:S02]  /*1ec0*/  UIADD3 UR6, UPT, UPT, UR6, 0x1, URZ ;  /* 0x0000000106067890 */ /* 0x000fe4000fffe0ff */
[----:B------:R-:W-:Y:S02]  /*1ed0*/  USEL UR9, URZ, 0x1, UP0 ;  /* 0x00000001ff097887 */ /* 0x000fe40008000000 */
[----:B------:R-:W-:-:S02]  /*1ee0*/  USEL UR5, UR5, URZ, UP0 ;  /* 0x000000ff05057287 */ /* 0x000fc40008000000 */
[----:B------:R-:W-:Y:S02]  /*1ef0*/  ULEA UR32, UR4, UR7, 0xb ;  /* 0x0000000704207291 */ /* 0x000fe4000f8e58ff */
[----:B------:R-:W-:Y:S01]  /*1f00*/  ULEA UR8, UR5, UR7, 0x3 ;  /* 0x0000000705087291 */ /* 0x000fe2000f8e18ff */
[----:B------:R-:W-:Y:S01]  /*1f10*/  LOP3.LUT R12, R12, UR9, RZ, 0x3c, !PT ;  /* 0x000000090c0c7c12 */ /* 0x000fe2000f8e3cff */
[----:B------:R-:W-:Y:S02]  /*1f20*/  UIADD3 UR10, UP1, UPT, UR26, 0x80, URZ ;  /* 0x000000801a0a7890 */ /* 0x000fe4000ff3e0ff */
[----:B------:R-:W-:Y:S01]  /*1f30*/  ULEA UR16, UR4, UR28, 0xc ;  /* 0x0000001c04107291 */ /* 0x000fe2000f8e60ff */
[----:B-1----:R-:W-:Y:S01]  /*1f40*/  SHF.L.U32 R0, R12, 0x1f, RZ ;  /* 0x0000001f0c007819 */ /* 0x002fe200000006ff */
[----:B------:R-:W-:Y:S02]  /*1f50*/  UIADD3.X UR11, UPT, UPT, URZ, UR27, URZ, UP1, !UPT ;  /* 0x0000001bff0b7290 */ /* 0x000fe40008ffe4ff */
[----:B------:R-:W-:Y:S01]  /*1f60*/  UIADD3 UR32, UPT, UPT, UR32, 0x4600, URZ ;  /* 0x0000460020207890 */ /* 0x000fe2000fffe0ff */
[----:B------:R4:W1:Y:S01]  /*1f70*/  SYNCS.PHASECHK.TRANS64.TRYWAIT P0, [UR8+0x110], R0 ;  /* 0x00011000ff0075a7 */ /* 0x0008620008001108 */
[----:B------:R-:W-:-:S02]  /*1f80*/  UIADD3 UR8, UP0, UPT, UR26, 0x180, URZ ;  /* 0x000001801a087890 */ /* 0x000fc4000ff1e0ff */
[----:B------:R-:W-:Y:S02]  /*1f90*/  UIADD3 UR16, UPT, UPT, UR7, 0x15600, UR16 ;  /* 0x0001560007107890 */ /* 0x000fe4000fffe010 */
[----:B------:R-:W-:Y:S02]  /*1fa0*/  UIADD3.X UR9, UPT, UPT, URZ, UR27, URZ, UP0, !UPT ;  /* 0x0000001bff097290 */ /* 0x000fe400087fe4ff */
[----:B------:R-:W-:Y:S01]  /*1fb0*/  UISETP.NE.AND UP0, UPT, UR6, UR21, UPT ;  /* 0x000000150600728c */ /* 0x000fe2000bf05270 */
[----:B------:R-:W-:Y:S01]  /*1fc0*/  UMOV UR12, 0x0 ;  /* 0x00000000000c7882 */ /* 0x000fe20000000000 */
[----:B------:R-:W-:Y:S01]  /*1fd0*/  UMOV UR13, 0x10000000 ;  /* 0x10000000000d7882 */ /* 0x000fe20000000000 */
[----:B------:R-:W-:Y:S01]  /*1fe0*/  UMOV UR4, 0xf0000 ;  /* 0x000f000000047882 */ /* 0x000fe20000000000 */
[----:B------:R-:W-:Y:S01]  /*1ff0*/  UMOV UR20, UR36 ;  /* 0x0000002400147c82 */ /* 0x000fe20008000000 */
[----:B------:R-:W-:Y:S01]  /*2000*/  UMOV UR17, UR33 ;  /* 0x0000002100117c82 */ /* 0x000fe20008000000 */
[----:B------:R-:W-:Y:S01]  /*2010*/  UMOV UR18, UR34 ;  /* 0x0000002200127c82 */ /* 0x000fe20008000000 */
[----:B------:R-:W-:Y:S01]  /*2020*/  UTMALDG.3D [UR32], [UR10], desc[UR12] ;  /* 0x00000c200a0075b4 */ /* 0x000fe20008011000 */
[----:B------:R2:W-:Y:S02]  /*2030*/  UTMALDG.3D.MULTICAST [UR16], [UR8], UR4, desc[UR12] ;  /* 0x00000c10080073b4 */ /* 0x0005e40008011804 */
[----:B--2---:R-:W-:Y:S01]  /*2040*/  UMOV UR13, UR21 ;  /* 0x00000015000d7c82 */ /* 0x004fe20008000000 */
[----:B------:R-:W-:Y:S01]  /*2050*/  UMOV UR4, UR5 ;  /* 0x0000000500047c82 */ /* 0x000fe20008000000 */
[----:B------:R-:W-:Y:S05]  /*2060*/  BRA.U UP0, `(.L_x_32) ;  /* 0xfffffffd004c7547 */ /* 0x000fea000b83ffff */
.L_x_26:
[----:B------:R-:W-:Y:S01]  /*2070*/  ULEA UR4, UR5, UR7, 0x3 ;  /* 0x0000000705047291 */ /* 0x000fe2000f8e18ff */
[----:B-1--4-:R-:W-:Y:S01]  /*2080*/  SHF.L.U32 R0, R12, 0x1f, RZ ;  /* 0x0000001f0c007819 */ /* 0x012fe200000006ff */
[----:B------:R-:W-:Y:S01]  /*2090*/  @!P1 SYNCS.ARRIVE.TRANS64.A1T0 RZ, [UR7+0x248], RZ ;  /* 0x000248ffffff99a7 */ /* 0x000fe20008100007 */
[----:B------:R-:W-:-:S06]  /*20a0*/  UISETP.GT.AND UP0, UPT, UR43, UR41, UPT ;  /* 0x000000292b00728c */ /* 0x000fcc000bf04270 */
[----:B---3--:R1:W3:Y:S03]  /*20b0*/  SYNCS.PHASECHK.TRANS64.TRYWAIT P0, [UR4+0x110], R0 ;  /* 0x00011000ff0075a7 */ /* 0x0082e60008001104 */
[----:B------:R-:W-:Y:S05]  /*20c0*/  BRA.U !UP0, `(.L_x_33) ;  /* 0x0000000108bc7547 */ /* 0x000fea000b800000 */
[----:B------:R-:W-:Y:S01]  /*20d0*/  UIADD3 UR25, UPT, UPT, UR44, UR13, URZ ;  /* 0x0000000d2c197290 */ /* 0x000fe2000fffe0ff */
[----:B------:R-:W-:-:S11]  /*20e0*/  UMOV UR4, UR5 ;  /* 0x0000000500047c82 */ /* 0x000fd60008000000 */
.L_x_39:
[----:B------:R-:W-:Y:S01]  /*20f0*/  ULEA UR9, UR4, UR7, 0x3 ;  /* 0x0000000704097291 */ /* 0x000fe2000f8e18ff */
[----:B---3--:R-:W-:Y:S01]  /*2100*/  @!P3 MOV R2, 0x1800 ;  /* 0x000018000002b802 */ /* 0x008fe20000000f00 */
[----:B-1-3--:R-:W-:Y:S10]  /*2110*/  @P0 BRA `(.L_x_34) ;  /* 0x00000000000c0947 */ /* 0x00aff40003800000 */
[----:B------:R-:W-:-:S04]  /*2120*/  SHF.L.U32 R3, R12, 0x1f, RZ ;  /* 0x0000001f0c037819 */ /* 0x000fc800000006ff */
[----:B------:R-:W3:Y:S02]  /*2130*/  SYNCS.PHASECHK.TRANS64.TRYWAIT P0, [UR9+0x110], R3 ;  /* 0x00011003ff0075a7 */ /* 0x000ee40008001109 */
[----:B---3--:R-:W-:Y:S05]  /*2140*/  @!P0 BRA `(.L_x_35) ;  /* 0x0000006c00008947 */ /* 0x008fea0003800000 */
.L_x_34:
[----:B------:R3:W-:Y:S01]  /*2150*/  @!P3 SYNCS.ARRIVE.TRANS64 RZ, [UR9], R2 ;  /* 0x00000002ffffb9a7 */ /* 0x0007e20008000009 */
[----:B------:R-:W-:-:S04]  /*2160*/  ULOP3.LUT UR5, UR24, 0x2, URZ, 0xfc, !UPT ;  /* 0x0000000218057892 */ /* 0x000fc8000f8efcff */
[----:B------:R-:W-:-:S09]  /*2170*/  UISETP.NE.AND UP0, UPT, UR5, 0x2, UPT ;  /* 0x000000020500788c */ /* 0x000fd2000bf05270 */
[----:B------:R-:W-:Y:S05]  /*2180*/  BRA.U UP0, `(.L_x_36) ;  /* 0x0000000100047547 */ /* 0x000fea000b800000 */
[----:B--2---:R-:W-:Y:S05]  /*2190*/  BPT.TRAP 0x1 ;  /* 0x000000040000795c */ /* 0x004fea0000300000 */
.L_x_36:
[----:B------:R-:W-:Y:S04]  /*21a0*/  BSSY.RECONVERGENT B0, `(.L_x_37) ;  /* 0x0000003000007945 */ /* 0x000fe80003800200 */
[----:B------:R-:W-:Y:S05]  /*21b0*/  @P2 BRA `(.L_x_38) ;  /* 0x0000000000042947 */ /* 0x000fea0003800000 */
[----:B--2---:R-:W-:Y:S05]  /*21c0*/  BPT.TRAP 0x1 ;  /* 0x000000040000795c */ /* 0x004fea0000300000 */
.L_x_38:
[----:B--2---:R-:W-:Y:S05]  /*21d0*/  BSYNC.RECONVERGENT B0 ;  /* 0x0000000000007941 */ /* 0x004fea0003800200 */
.L_x_37:
[----:B------:R-:W-:Y:S02]  /*21e0*/  UIADD3 UR5, UPT, UPT, UR4, 0x1, URZ ;  /* 0x0000000104057890 */ /* 0x000fe4000fffe0ff */
[----:B------:R-:W-:Y:S02]  /*21f0*/  UIADD3 UR14, UP1, UPT, UR26, 0x80, URZ ;  /* 0x000000801a0e7890 */ /* 0x000fe4000ff3e0ff */
[----:B------:R-:W-:Y:S02]  /*2200*/  UISETP.NE.AND UP0, UPT, UR5, 0x22, UPT ;  /* 0x000000220500788c */ /* 0x000fe4000bf05270 */
[----:B------:R-:W-:Y:S02]  /*2210*/  USHF.L.U32 UR10, UR13, 0x5, URZ ;  /* 0x000000050d0a7899 */ /* 0x000fe400080006ff */
[----:B------:R-:W-:Y:S02]  /*2220*/  USEL UR8, URZ, 0x1, UP0 ;  /* 0x00000001ff087887 */ /* 0x000fe40008000000 */
[----:B------:R-:W-:-:S02]  /*2230*/  USEL UR5, UR5, URZ, UP0 ;  /* 0x000000ff05057287 */ /* 0x000fc40008000000 */
[----:B------:R-:W-:Y:S02]  /*2240*/  UIADD3 UR22, UP0, UPT, UR26, 0x180, URZ ;  /* 0x000001801a167890 */ /* 0x000fe4000ff1e0ff */
[----:B------:R-:W-:Y:S01]  /*2250*/  LOP3.LUT R12, R12, UR8, RZ, 0x3c, !PT ;  /* 0x000000080c0c7c12 */ /* 0x000fe2000f8e3cff */
[----:B------:R-:W-:Y:S02]  /*2260*/  ULEA UR8, UR4, UR7, 0xb ;  /* 0x0000000704087291 */ /* 0x000fe4000f8e58ff */
[----:B------:R-:W-:Y:S01]  /*2270*/  ULEA UR6, UR5, UR7, 0x3 ;  /* 0x0000000705067291 */ /* 0x000fe2000f8e18ff */
[----:B-1----:R-:W-:Y:S01]  /*2280*/  SHF.L.U32 R0, R12, 0x1f, RZ ;  /* 0x0000001f0c007819 */ /* 0x002fe200000006ff */
[----:B------:R-:W-:Y:S02]  /*2290*/  UIADD3 UR8, UPT, UPT, UR8, 0x4600, URZ ;  /* 0x0000460008087890 */ /* 0x000fe4000fffe0ff */
[----:B------:R-:W-:Y:S02]  /*22a0*/  UIADD3.X UR15, UPT, UPT, URZ, UR27, URZ, UP1, !UPT ;  /* 0x0000001bff0f7290 */ /* 0x000fe40008ffe4ff */
[----:B------:R-:W-:-:S02]  /*22b0*/  ULEA UR16, UR4, UR29, 0xc ;  /* 0x0000001d04107291 */ /* 0x000fc4000f8e60ff */
[----:B------:R-:W-:Y:S01]  /*22c0*/  UIADD3.X UR23, UPT, UPT, URZ, UR27, URZ, UP0, !UPT ;  /* 0x0000001bff177290 */ /* 0x000fe200087fe4ff */
[----:B------:R4:W1:Y:S01]  /*22d0*/  SYNCS.PHASECHK.TRANS64.TRYWAIT P0, [UR6+0x110], R0 ;  /* 0x00011000ff0075a7 */ /* 0x0008620008001106 */
[----:B------:R-:W-:Y:S01]  /*22e0*/  UMOV UR30, 0x0 ;  /* 0x00000000001e7882 */ /* 0x000fe20000000000 */
[----:B------:R-:W-:Y:S01]  /*22f0*/  UMOV UR31, 0x10000000 ;  /* 0x10000000001f7882 */ /* 0x000fe20000000000 */
[----:B------:R-:W-:Y:S01]  /*2300*/  UMOV UR11, UR35 ;  /* 0x00000023000b7c82 */ /* 0x000fe20008000000 */
[----:B------:R-:W-:Y:S01]  /*2310*/  UMOV UR12, UR36 ;  /* 0x00000024000c7c82 */ /* 0x000fe20008000000 */
[----:B------:R-:W-:Y:S01]  /*2320*/  UMOV UR6, 0xf0000 ;  /* 0x000f000000067882 */ /* 0x000fe20000000000 */
[----:B------:R-:W-:Y:S01]  /*2330*/  UMOV UR20, UR36 ;  /* 0x0000002400147c82 */ /* 0x000fe20008000000 */
[----:B------:R-:W-:Y:S01]  /*2340*/  UMOV UR17, UR9 ;  /* 0x0000000900117c82 */ /* 0x000fe20008000000 */
[----:B------:R-:W-:Y:S01]  /*2350*/  UMOV UR18, UR10 ;  /* 0x0000000a00127c82 */ /* 0x000fe20008000000 */
[----:B------:R4:W-:Y:S01]  /*2360*/  UTMALDG.3D [UR8], [UR14], desc[UR30] ;  /* 0x00001e080e0075b4 */ /* 0x0009e20008011000 */
[----:B------:R-:W-:Y:S01]  /*2370*/  UIADD3 UR13, UPT, UPT, UR13, 0x1, URZ ;  /* 0x000000010d0d7890 */ /* 0x000fe2000fffe0ff */
[----:B------:R-:W-:-:S03]  /*2380*/  UMOV UR4, UR5 ;  /* 0x0000000500047c82 */ /* 0x000fc60008000000 */
[----:B------:R-:W-:Y:S01]  /*2390*/  UISETP.NE.AND UP0, UPT, UR13, UR25, UPT ;  /* 0x000000190d00728c */ /* 0x000fe2000bf05270 */
[----:B------:R4:W-:Y:S08]  /*23a0*/  UTMALDG.3D.MULTICAST [UR16], [UR22], UR6, desc[UR30] ;  /* 0x00001e10160073b4 */ /* 0x0009f00008011806 */
[----:B----4-:R-:W-:Y:S05]  /*23b0*/  BRA.U UP0, `(.L_x_39) ;  /* 0xfffffffd004c7547 */ /* 0x010fea000b83ffff */
.L_x_33:
[C---:B------:R-:W-:Y:S01]  /*23c0*/  LEA R3, R11.reuse, UR7, 0x3 ;  /* 0x000000070b037c11 */ /* 0x040fe2000f8e18ff */
[----:B------:R-:W-:Y:S01]  /*23d0*/  NOP ;  /* 0x0000000000007918 */ /* 0x000fe20000000000 */
[----:B-1----:R-:W-:Y:S02]  /*23e0*/  SHF.L.U32 R0, R10, 0x1f, RZ ;  /* 0x0000001f0a007819 */ /* 0x002fe400000006ff */
[----:B------:R-:W-:Y:S02]  /*23f0*/  LEA R5, R11, UR7, 0x4 ;  /* 0x000000070b057c11 */ /* 0x000fe4000f8e20ff */
[----:B---3--:R-:W1:Y:S02]  /*2400*/  SYNCS.PHASECHK.TRANS64.TRYWAIT P0, [R3+URZ+0x250], R0 ;  /* 0x00025000030075a7 */ /* 0x008e6400080011ff */
[----:B-1----:R-:W-:Y:S05]  /*2410*/  @!P0 BRA `(.L_x_40) ;  /* 0x0000006800648947 */ /* 0x002fea0003800000 */
.L_x_146:
[----:B------:R-:W3:Y:S01]  /*2420*/  LDS.128 R4, [R5+0x2e0] ;  /* 0x0002e00005047984 */ /* 0x000ee20000000c00 */
[----:B------:R-:W-:Y:S01]  /*2430*/  UISETP.GE.AND UP0, UPT, UR42, 0x1, UPT ;  /* 0x000000012a00788c */ /* 0x000fe2000bf06270 */
[----:B------:R-:W-:Y:S01]  /*2440*/  @!PT LDS RZ, [RZ] ;  /* 0x00000000fffff984 */ /* 0x000fe20000000800 */
[----:B------:R-:W-:Y:S01]  /*2450*/  @!PT LDS RZ, [RZ] ;  /* 0x00000000fffff984 */ /* 0x000fe20000000800 */
[----:B------:R-:W-:Y:S01]  /*2460*/  @!PT LDS RZ, [RZ] ;  /* 0x00000000fffff984 */ /* 0x000fe20000000800 */
[----:B------:R-:W-:Y:S01]  /*2470*/  @!PT LDS RZ, [RZ] ;  /* 0x00000000fffff984 */ /* 0x000fe20000000800 */
[----:B------:R4:W-:Y:S06]  /*2480*/  MEMBAR.ALL.CTA ;  /* 0x0000000000007992 */ /* 0x0009ec0000008000 */
[----:B----4-:R-:W4:Y:S01]  /*2490*/  FENCE.VIEW.ASYNC.S ;  /* 0x00000000000073c6 */ /* 0x010f220000000000 */
[----:B---3--:R-:W-:-:S13]  /*24a0*/  LOP3.LUT P0, RZ, R6, 0x1, RZ, 0xc0, !PT ;  /* 0x0000000106ff7812 */ /* 0x008fda000780c0ff */
[----:B----4-:R-:W-:Y:S01]  /*24b0*/  VOTEU.ANY UP1, P0 ;  /* 0x0000000000ff7886 */ /* 0x010fe20000020100 */
[----:B------:R-:W-:-:S13]  /*24c0*/  PLOP3.LUT P0, PT, PT, PT, UP1, 0x80, 0x8 ;  /* 0x000000000008781c */ /* 0x000fda0003f0f018 */
[----:B-1----:R-:W-:Y:S02]  /*24d0*/  @P0 LOP3.LUT R0, R5, 0xffff, RZ, 0xc0, !PT ;  /* 0x0000ffff05000812 */ /* 0x002fe400078ec0ff */
[----:B------:R-:W-:Y:S02]  /*24e0*/  @P0 MOV R2, R4 ;  /* 0x0000000400020202 */ /* 0x000fe40000000f00 */
[----:B------:R-:W-:Y:S01]  /*24f0*/  @P0 R2UR UR6, R0 ;  /* 0x00000000000602ca */ /* 0x000fe200000e0000 */
[----:B------:R-:W-:Y:S01]  /*2500*/  VIADD R0, R3, 0x260 ;  /* 0x0000026003007836 */ /* 0x000fe20000000000 */
[----:B------:R-:W-:Y:S02]  /*2510*/  @P0 SHF.R.U32.HI R4, RZ, 0x10, R5 ;  /* 0x00000010ff040819 */ /* 0x000fe40000011605 */
[----:B------:R-:W-:Y:S02]  /*2520*/  @P0 R2UR UR8, R2 ;  /* 0x00000000020802ca */ /* 0x000fe400000e0000 */
[----:B------:R-:W-:-:S02]  /*2530*/  PRMT R0, RZ, 0x654, R0 ;  /* 0x00000654ff007816 */ /* 0x000fc40000000000 */
[----:B------:R-:W-:Y:S02]  /*2540*/  @P0 R2UR UR4, R4 ;  /* 0x00000000040402ca */ /* 0x000fe400000e0000 */
[----:B------:R1:W-:Y:S03]  /*2550*/  SYNCS.ARRIVE.TRANS64.RED.A1T0 RZ, [R0+URZ], RZ ;  /* 0x000000ff00ff79a7 */ /* 0x0003e600081004ff */
[----:B------:R-:W-:-:S04]  /*2560*/  @UP1 UMOV UR37, UR6 ;  /* 0x0000000600251c82 */ /* 0x000fc80008000000 */
[----:B------:R-:W-:-:S04]  /*2570*/  @UP1 UMOV UR38, UR8 ;  /* 0x0000000800261c82 */ /* 0x000fc80008000000 */
[----:B------:R-:W-:Y:S01]  /*2580*/  @UP1 UMOV UR36, UR4 ;  /* 0x0000000400241c82 */ /* 0x000fe20008000000 */
[----:B------:R-:W-:Y:S05]  /*2590*/  BRA.U !UP0, `(.L_x_41) ;  /* 0x0000000108d47547 */ /* 0x000fea000b800000 */
[----:B------:R-:W2:Y:S01]  /*25a0*/  LDCU.128 UR12, c[0x0][0xb10] ;  /* 0x00016200ff0c77ac */ /* 0x000ea20008000c00 */
[----:B------:R-:W3:Y:S01]  /*25b0*/  LDCU UR25, c[0x0][0xb20] ;  /* 0x00016400ff1977ac */ /* 0x000ee20008000800 */
[----:B------:R-:W4:Y:S01]  /*25c0*/  LDCU UR20, c[0x0][0xb0c] ;  /* 0x00016180ff1477ac */ /* 0x000f220008000800 */
[----:B------:R-:W1:Y:S01]  /*25d0*/  LDCU.64 UR10, c[0x0][0xb28] ;  /* 0x00016500ff0a77ac */ /* 0x000e620008000a00 */
[----:B------:R-:W-:Y:S02]  /*25e0*/  UISETP.NE.AND UP3, UPT, UR42, 0x1, UPT ;  /* 0x000000012a00788c */ /* 0x000fe4000bf65270 */
[----:B--2---:R-:W-:Y:S02]  /*25f0*/  UIMAD.WIDE.U32 UR16, UR39, UR15, URZ ;  /* 0x0000000f271072a5 */ /* 0x004fe4000f8e00ff */
[----:B------:R-:W-:Y:S02]  /*2600*/  UIMAD.WIDE.U32 UR8, UR40, UR12, URZ ;  /* 0x0000000c280872a5 */ /* 0x000fe4000f8e00ff */
[----:B------:R-:W-:-:S02]  /*2610*/  UISETP.NE.AND UP0, UPT, UR14, 0x1, UPT ;  /* 0x000000010e00788c */ /* 0x000fc4000bf05270 */
[----:B------:R-:W-:Y:S01]  /*2620*/  UIMAD.WIDE.U32 UR22, UR37, UR15, URZ ;  /* 0x0000000f251672a5 */ /* 0x000fe2000f8e00ff */
[----:B------:R-:W-:Y:S02]  /*2630*/  UMOV UR16, UR17 ;  /* 0x0000001100107c82 */ /* 0x000fe40008000000 */
[----:B------:R-:W-:Y:S01]  /*2640*/  UMOV UR8, UR9 ;  /* 0x0000000900087c82 */ /* 0x000fe20008000000 */
[----:B---3--:R-:W-:Y:S02]  /*2650*/  USHF.R.U32.HI UR16, URZ, UR25, UR16 ;  /* 0x00000019ff107299 */ /* 0x008fe40008011610 */
[----:B----4-:R-:W-:Y:S02]  /*2660*/  UISETP.NE.AND UP2, UPT, UR20, 0x1, UPT ;  /* 0x000000011400788c */ /* 0x010fe4000bf45270 */
[----:B------:R-:W-:Y:S02]  /*2670*/  USHF.R.U32.HI UR8, URZ, UR13, UR8 ;  /* 0x0000000dff087299 */ /* 0x000fe40008011608 */
[----:B------:R-:W-:-:S02]  /*2680*/  USEL UR6, UR39, UR16, !UP0 ;  /* 0x0000001027067287 */ /* 0x000fc4000c000000 */
[----:B------:R-:W-:Y:S02]  /*2690*/  USEL UR8, UR40, UR8, !UP2 ;  /* 0x0000000828087287 */ /* 0x000fe4000d000000 */
[----:B-1----:R-:W-:Y:S01]  /*26a0*/  UIMAD.WIDE.U32 UR16, UR6, UR10, URZ ;  /* 0x0000000a061072a5 */ /* 0x002fe2000f8e00ff */
[----:B------:R-:W-:Y:S01]  /*26b0*/  UMOV UR4, UR23 ;  /* 0x0000001700047c82 */ /* 0x000fe20008000000 */
[----:B------:R-:W-:Y:S02]  /*26c0*/  UIMAD.WIDE.U32 UR18, UR38, UR12, URZ ;  /* 0x0000000c261272a5 */ /* 0x000fe4000f8e00ff */
[----:B------:R-:W-:-:S03]  /*26d0*/  UIMAD.WIDE.U32 UR22, UR8, UR10, URZ ;  /* 0x0000000a081672a5 */ /* 0x000fc6000f8e00ff */
[----:B------:R-:W-:Y:S01]  /*26e0*/  UMOV UR16, UR17 ;  /* 0x0000001100107c82 */ /* 0x000fe20008000000 */
[----:B------:R-:W-:Y:S02]  /*26f0*/  USHF.R.U32.HI UR4, URZ, UR25, UR4 ;  /* 0x00000019ff047299 */ /* 0x000fe40008011604 */
[----:B------:R-:W-:Y:S01]  /*2700*/  @UP3 USHF.R.U32.HI UR6, URZ, UR11, UR16 ;  /* 0x0000000bff063299 */ /* 0x000fe20008011610 */
[----:B------:R-:W-:Y:S01]  /*2710*/  UMOV UR18, UR19 ;  /* 0x0000001300127c82 */ /* 0x000fe20008000000 */
[----:B------:R-:W-:Y:S01]  /*2720*/  UMOV UR22, UR23 ;  /* 0x0000001700167c82 */ /* 0x000fe20008000000 */
[----:B------:R-:W-:Y:S02]  /*2730*/  USHF.R.U32.HI UR13, URZ, UR13, UR18 ;  /* 0x0000000dff0d7299 */ /* 0x000fe40008011612 */
[----:B------:R-:W-:Y:S02]  /*2740*/  USEL UR4, UR37, UR4, !UP0 ;  /* 0x0000000425047287 */ /* 0x000fe4000c000000 */
[----:B------:R-:W-:-:S02]  /*2750*/  @UP3 USHF.R.U32.HI UR8, URZ, UR11, UR22 ;  /* 0x0000000bff083299 */ /* 0x000fc40008011616 */
[----:B------:R-:W-:Y:S02]  /*2760*/  UIMAD UR9, UR42, UR6, URZ ;  /* 0x000000062a0972a4 */ /* 0x000fe4000f8e02ff */
[----:B------:R-:W-:Y:S02]  /*2770*/  USEL UR6, UR38, UR13, !UP2 ;  /* 0x0000000d26067287 */ /* 0x000fe4000d000000 */
[----:B------:R-:W-:Y:S02]  /*2780*/  UIMAD UR12, UR42, UR8, URZ ;  /* 0x000000082a0c72a4 */ /* 0x000fe4000f8e02ff */
[----:B------:R-:W-:Y:S02]  /*2790*/  UISETP.GE.AND UP0, UPT, UR4, UR9, UPT ;  /* 0x000000090400728c */ /* 0x000fe4000bf06270 */
[----:B------:R-:W-:Y:S02]  /*27a0*/  UIMAD.WIDE.U32 UR16, UR4, UR10, URZ ;  /* 0x0000000a041072a5 */ /* 0x000fe4000f8e00ff */
[----:B------:R-:W-:-:S02]  /*27b0*/  UISETP.GE.OR UP0, UPT, UR6, UR12, UP0 ;  /* 0x0000000c0600728c */ /* 0x000fc40008706670 */
[----:B------:R-:W-:Y:S02]  /*27c0*/  UIMAD.WIDE.U32 UR12, UR6, UR10, URZ ;  /* 0x0000000a060c72a5 */ /* 0x000fe4000f8e00ff */
[----:B------:R-:W-:Y:S01]  /*27d0*/  UIADD3 UR15, UPT, UPT, -UR4, URZ, URZ ;  /* 0x000000ff040f7290 */ /* 0x000fe2000fffe1ff */
[----:B------:R-:W-:Y:S01]  /*27e0*/  UMOV UR10, UR17 ;  /* 0x00000011000a7c82 */ /* 0x000fe20008000000 */
[----:B------:R-:W-:Y:S02]  /*27f0*/  UIADD3 UR12, UPT, UPT, -UR6, URZ, URZ ;  /* 0x000000ff060c7290 */ /* 0x000fe4000fffe1ff */
[----:B------:R-:W-:-:S03]  /*2800*/  USHF.R.U32.HI UR10, URZ, UR11, UR10 ;  /* 0x0000000bff0a7299 */ /* 0x000fc6000801160a */
[----:B------:R-:W-:Y:S01]  /*2810*/  @!UP0 UMOV UR9, UR13 ;  /* 0x0000000d00098c82 */ /* 0x000fe20008000000 */
[----:B------:R-:W-:Y:S02]  /*2820*/  UIMAD UR15, UR14, UR15, UR37 ;  /* 0x0000000f0e0f72a4 */ /* 0x000fe4000f8e0225 */
[----:B------:R-:W-:Y:S02]  /*2830*/  USEL UR10, UR4, UR10, !UP3 ;  /* 0x0000000a040a7287 */ /* 0x000fe4000d800000 */
[----:B------:R-:W-:Y:S02]  /*2840*/  @!UP0 USHF.R.U32.HI UR9, URZ, UR11, UR9 ;  /* 0x0000000bff098299 */ /* 0x000fe40008011609 */
[----:B------:R-:W-:Y:S02]  /*2850*/  UIADD3 UR11, UPT, UPT, -UR10, URZ, URZ ;  /* 0x000000ff0a0b7290 */ /* 0x000fe4000fffe1ff */
[----:B------:R-:W-:Y:S02]  /*2860*/  @!UP0 USEL UR9, UR6, UR9, !UP3 ;  /* 0x0000000906098287 */ /* 0x000fe4000d800000 */
[----:B------:R-:W-:-:S02]  /*2870*/  UIMAD UR11, UR42, UR11, UR4 ;  /* 0x0000000b2a0b72a4 */ /* 0x000fc4000f8e0204 */
[----:B------:R-:W-:Y:S02]  /*2880*/  @!UP0 UIADD3 UR10, UPT, UPT, UR10, -UR9, URZ ;  /* 0x800000090a0a8290 */ /* 0x000fe4000fffe0ff */
[----:B------:R-:W-:Y:S02]  /*2890*/  @!UP0 UIMAD UR9, UR11, UR8, UR9 ;  /* 0x000000080b0982a4 */ /* 0x000fe4000f8e0209 */
[----:B------:R-:W-:Y:S02]  /*28a0*/  @!UP0 UIMAD UR4, UR42, UR10, UR6 ;  /* 0x0000000a2a0482a4 */ /* 0x000fe4000f8e0206 */
[----:B------:R-:W-:Y:S02]  /*28b0*/  UIMAD UR8, UR20, UR12, UR38 ;  /* 0x0000000c140872a4 */ /* 0x000fe4000f8e0226 */
[----:B------:R-:W-:Y:S01]  /*28c0*/  UIMAD UR37, UR4, UR14, UR15 ;  /* 0x0000000e042572a4 */ /* 0x000fe2000f8e020f */
[----:B------:R-:W-:Y:S02]  /*28d0*/  @!UP0 UMOV UR6, UR9 ;  /* 0x0000000900068c82 */ /* 0x000fe40008000000 */
[----:B------:R-:W-:-:S12]  /*28e0*/  UIMAD UR38, UR6, UR20, UR8 ;  /* 0x00000014062672a4 */ /* 0x000fd8000f8e0208 */
.L_x_41:
[----:B------:R-:W3:Y:S02]  /*28f0*/  LDCU UR4, c[0x0][0xb30] ;  /* 0x00016600ff0477ac */ /* 0x000ee40008000800 */
[----:B---3--:R-:W-:-:S09]  /*2900*/  UISETP.NE.AND UP0, UPT, UR4, 0x1, UPT ;  /* 0x000000010400788c */ /* 0x008fd2000bf05270 */
[----:B------:R-:W-:Y:S05]  /*2910*/  BRA.U UP0, `(.L_x_42) ;  /* 0x0000000100447547 */ /* 0x000fea000b800000 */
[----:B------:R-:W3:Y:S01]  /*2920*/  LDCU.128 UR12, c[0x0][0xb10] ;  /* 0x00016200ff0c77ac */ /* 0x000ee20008000c00 */
[----:B------:R-:W4:Y:S01]  /*2930*/  LDCU UR16, c[0x0][0xb0c] ;  /* 0x00016180ff1077ac */ /* 0x000f220008000800 */
[----:B------:R-:W1:Y:S01]  /*2940*/  LDCU UR17, c[0x0][0xb20] ;  /* 0x00016400ff1177ac */ /* 0x000e620008000800 */
[----:B---3--:R-:W-:Y:S02]  /*2950*/  UIMAD.WIDE.U32 UR10, UR38, UR12, URZ ;  /* 0x0000000c260a72a5 */ /* 0x008fe4000f8e00ff */
[----:B------:R-:W-:Y:S02]  /*2960*/  UIMAD.WIDE.U32 UR8, UR37, UR15, URZ ;  /* 0x0000000f250872a5 */ /* 0x000fe4000f8e00ff */
[----:B----4-:R-:W-:Y:S02]  /*2970*/  UISETP.NE.AND UP2, UPT, UR16, 0x1, UPT ;  /* 0x000000011000788c */ /* 0x010fe4000bf45270 */
[----:B------:R-:W-:Y:S01]  /*2980*/  UISETP.NE.AND UP0, UPT, UR14, 0x1, UPT ;  /* 0x000000010e00788c */ /* 0x000fe2000bf05270 */
[----:B------:R-:W-:-:S02]  /*2990*/  UMOV UR6, UR11 ;  /* 0x0000000b00067c82 */ /* 0x000fc40008000000 */
[----:B------:R-:W-:Y:S01]  /*29a0*/  UMOV UR4, UR9 ;  /* 0x0000000900047c82 */ /* 0x000fe20008000000 */
[----:B------:R-:W-:Y:S02]  /*29b0*/  USHF.R.U32.HI UR6, URZ, UR13, UR6 ;  /* 0x0000000dff067299 */ /* 0x000fe40008011606 */
[----:B-1----:R-:W-:Y:S02]  /*29c0*/  USHF.R.U32.HI UR4, URZ, UR17, UR4 ;  /* 0x00000011ff047299 */ /* 0x002fe40008011604 */
[----:B------:R-:W-:Y:S02]  /*29d0*/  USEL UR6, UR38, UR6, !UP2 ;  /* 0x0000000626067287 */ /* 0x000fe4000d000000 */
[----:B------:R-:W-:-:S04]  /*29e0*/  USEL UR4, UR37, UR4, !UP0 ;  /* 0x0000000425047287 */ /* 0x000fc8000c000000 */
[----:B------:R-:W-:Y:S02]  /*29f0*/  UIADD3 UR8, UPT, UPT, UR6, -UR4, URZ ;  /* 0x8000000406087290 */ /* 0x000fe4000fffe0ff */
[----:B------:R-:W-:Y:S02]  /*2a00*/  UIADD3 UR4, UPT, UPT, -UR6, UR4, URZ ;  /* 0x0000000406047290 */ /* 0x000fe4000fffe1ff */
[----:B------:R-:W-:Y:S02]  /*2a10*/  UIMAD UR37, UR8, UR14, UR37 ;  /* 0x0000000e082572a4 */ /* 0x000fe4000f8e0225 */
[----:B------:R-:W-:-:S12]  /*2a20*/  UIMAD UR38, UR4, UR16, UR38 ;  /* 0x00000010042672a4 */ /* 0x000fd8000f8e0226 */
.L_x_42:
[----:B------:R-:W-:Y:S01]  /*2a30*/  VIADD R11, R11, 0x1 ;  /* 0x000000010b0b7836 */ /* 0x000fe20000000000 */
[----:B------:R-:W-:Y:S01]  /*2a40*/  PLOP3.LUT P1, PT, PT, PT, PT, 0x80, 0x8 ;  /* 0x000000000008781c */ /* 0x000fe20003f2f070 */
[----:B------:R-:W-:Y:S02]  /*2a50*/  UIADD3 UR20, UPT, UPT, UR38, UR59, URZ ;  /* 0x0000003b26147290 */ /* 0x000fe4000fffe0ff */
[----:B------:R-:W-:Y:S01]  /*2a60*/  UIADD3 UR30, UPT, UPT, UR37, UR62, URZ ;  /* 0x0000003e251e7290 */ /* 0x000fe2000fffe0ff */
[----:B------:R-:W-:-:S04]  /*2a70*/  ISETP.NE.AND P0, PT, R11, 0x2, PT ;  /* 0x000000020b00780c */ /* 0x000fc80003f05270 */
[----:B------:R-:W-:Y:S02]  /*2a80*/  SEL R3, RZ, 0x1, P0 ;  /* 0x00000001ff037807 */ /* 0x000fe40000000000 */
[----:B------:R-:W-:Y:S02]  /*2a90*/  SEL R11, R11, RZ, P0 ;  /* 0x000000ff0b0b7207 */ /* 0x000fe40000000000 */
[----:B------:R-:W-:Y:S01]  /*2aa0*/  LOP3.LUT R10, R10, R3, RZ, 0x3c, !PT ;  /* 0x000000030a0a7212 */ /* 0x000fe200078e3cff */
[----:B------:R-:W-:Y:S06]  /*2ab0*/  BRA.U UP1, `(.L_x_43) ;  /* 0xfffffff1015c7547 */ /* 0x000fec000b83ffff */
[----:B------:R-:W-:Y:S01]  /*2ac0*/  UIADD3 UR7, UPT, UPT, UR7, 0x110, URZ ;  /* 0x0000011007077890 */ /* 0x000fe2000fffe0ff */
[----:B------:R-:W-:-:S03]  /*2ad0*/  SHF.L.U32 R3, R12, 0x1f, RZ ;  /* 0x0000001f0c037819 */ /* 0x000fc600000006ff */
[----:B------:R-:W-:-:S09]  /*2ae0*/  ULEA UR4, UR5, UR7, 0x3 ;  /* 0x0000000705047291 */ /* 0x000fd2000f8e18ff */
[----:B------:R-:W3:Y:S02]  /*2af0*/  SYNCS.PHASECHK.TRANS64.TRYWAIT P0, [UR4], R3 ;  /* 0x00000003ff0075a7 */ /* 0x000ee40008001104 */
[----:B---3--:R-:W-:Y:S05]  /*2b00*/  @!P0 BRA `(.L_x_44) ;  /* 0x0000006000bc8947 */ /* 0x008fea0003800000 */
.L_x_148:
[----:B------:R-:W-:-:S04]  /*2b10*/  UIADD3 UR4, UPT, UPT, UR5, 0x1, URZ ;  /* 0x0000000105047890 */ /* 0x000fc8000fffe0ff */
[----:B------:R-:W-:-:S04]  /*2b20*/  UISETP.NE.AND UP0, UPT, UR4, 0x22, UPT ;  /* 0x000000220400788c */ /* 0x000fc8000bf05270 */
[----:B------:R-:W-:Y:S02]  /*2b30*/  USEL UR6, URZ, 0x1, UP0 ;  /* 0x00000001ff067887 */ /* 0x000fe40008000000 */
[----:B------:R-:W-:-:S04]  /*2b40*/  USEL UR4, UR4, URZ, UP0 ;  /* 0x000000ff04047287 */ /* 0x000fc80008000000 */
[----:B------:R-:W-:Y:S01]  /*2b50*/  ULEA UR5, UR4, UR7, 0x3 ;  /* 0x0000000704057291 */ /* 0x000fe2000f8e18ff */
[----:B------:R-:W-:-:S04]  /*2b60*/  LOP3.LUT R2, R12, UR6, RZ, 0x3c, !PT ;  /* 0x000000060c027c12 */ /* 0x000fc8000f8e3cff */
[----:B-1----:R-:W-:-:S04]  /*2b70*/  SHF.L.U32 R3, R2, 0x1f, RZ ;  /* 0x0000001f02037819 */ /* 0x002fc800000006ff */
[----:B------:R-:W1:Y:S02]  /*2b80*/  SYNCS.PHASECHK.TRANS64.TRYWAIT P0, [UR5], R3 ;  /* 0x00000003ff0075a7 */ /* 0x000e640008001105 */
[----:B-1----:R-:W-:Y:S05]  /*2b90*/  @!P0 BRA `(.L_x_45) ;  /* 0x0000006000b08947 */ /* 0x002fea0003800000 */
.L_x_150:
        /* <DEDUP_REMOVED lines=9> */
.L_x_152:
        /* <DEDUP_REMOVED lines=9> */
.L_x_154:
        /* <DEDUP_REMOVED lines=9> */
.L_x_156:
        /* <DEDUP_REMOVED lines=9> */
.L_x_158:
        /* <DEDUP_REMOVED lines=9> */
.L_x_160:
        /* <DEDUP_REMOVED lines=9> */
.L_x_162:
        /* <DEDUP_REMOVED lines=9> */
.L_x_164:
        /* <DEDUP_REMOVED lines=9> */
.L_x_166:
        /* <DEDUP_REMOVED lines=9> */
.L_x_168:
        /* <DEDUP_REMOVED lines=9> */
.L_x_170:
        /* <DEDUP_REMOVED lines=9> */
.L_x_172:
        /* <DEDUP_REMOVED lines=9> */
.L_x_174:
        /* <DEDUP_REMOVED lines=9> */
.L_x_176:
        /* <DEDUP_REMOVED lines=9> */
.L_x_178:
        /* <DEDUP_REMOVED lines=9> */
.L_x_180:
        /* <DEDUP_REMOVED lines=9> */
.L_x_182:
        /* <DEDUP_REMOVED lines=9> */
.L_x_184:
        /* <DEDUP_REMOVED lines=9> */
.L_x_186:
        /* <DEDUP_REMOVED lines=9> */
.L_x_188:
        /* <DEDUP_REMOVED lines=9> */
.L_x_190:
        /* <DEDUP_REMOVED lines=9> */
.L_x_192:
        /* <DEDUP_REMOVED lines=9> */
.L_x_194:
        /* <DEDUP_REMOVED lines=9> */
.L_x_196:
        /* <DEDUP_REMOVED lines=9> */
.L_x_198:
        /* <DEDUP_REMOVED lines=9> */
.L_x_200:
        /* <DEDUP_REMOVED lines=9> */
.L_x_202:
        /* <DEDUP_REMOVED lines=9> */
.L_x_204:
        /* <DEDUP_REMOVED lines=9> */
.L_x_206:
        /* <DEDUP_REMOVED lines=9> */
.L_x_208:
        /* <DEDUP_REMOVED lines=9> */
.L_x_210:
        /* <DEDUP_REMOVED lines=9> */
.L_x_212:
[----:B------:R-:W-:-:S04]  /*3d10*/  UIADD3 UR4, UPT, UPT, UR4, 0x1, URZ ;  /* 0x0000000104047890 */ /* 0x000fc8000fffe0ff */
[----:B------:R-:W-:-:S04]  /*3d20*/  UISETP.NE.AND UP0, UPT, UR4, 0x22, UPT ;  /* 0x000000220400788c */ /* 0x000fc8000bf05270 */
[----:B------:R-:W-:Y:S02]  /*3d30*/  USEL UR5, URZ, 0x1, UP0 ;  /* 0x00000001ff057887 */ /* 0x000fe40008000000 */
[----:B------:R-:W-:-:S04]  /*3d40*/  USEL UR4, UR4, URZ, UP0 ;  /* 0x000000ff04047287 */ /* 0x000fc80008000000 */
[----:B------:R-:W-:Y:S01]  /*3d50*/  ULEA UR4, UR4, UR7, 0x3 ;  /* 0x0000000704047291 */ /* 0x000fe2000f8e18ff */
[----:B-1----:R-:W-:-:S04]  /*3d60*/  LOP3.LUT R3, R2, UR5, RZ, 0x3c, !PT ;  /* 0x0000000502037c12 */ /* 0x002fc8000f8e3cff */
[----:B------:R-:W-:Y:S01]  /*3d70*/  SHF.L.U32 R3, R3, 0x1f, RZ ;  /* 0x0000001f03037819 */ /* 0x000fe200000006ff */
[----:B------:R-:W-:-:S07]  /*3d80*/  IMAD.U32 R0, RZ, RZ, UR4 ;  /* 0x00000004ff007e24 */ /* 0x000fce000f8e00ff */
.L_x_77:
[----:B-1----:R1:W3:Y:S02]  /*3d90*/  SYNCS.PHASECHK.TRANS64.TRYWAIT P0, [R0+URZ], R3 ;  /* 0x00000003000075a7 */ /* 0x0022e400080011ff */
[----:B---3--:R-:W-:Y:S05]  /*3da0*/  @!P0 NANOSLEEP.SYNCS 0x989680 ;  /* 0x009896800000895d */ /* 0x008fea0003900000 */
[----:B------:R-:W3:Y:S02]  /*3db0*/  @!P0 SYNCS.PHASECHK.TRANS64 P0, [R0+URZ], R3 ;  /* 0x00000003000085a7 */ /* 0x000ee400080010ff */
[----:B--23--:R-:W-:Y:S05]  /*3dc0*/  @P0 EXIT ;  /* 0x000000000000094d */ /* 0x00cfea0003800000 */
[----:B------:R-:W-:Y:S05]  /*3dd0*/  BRA `(.L_x_77) ;  /* 0xfffffffc00ec7947 */ /* 0x000fea000383ffff */
.L_x_23:
[----:B------:R-:W2:Y:S02]  /*3de0*/  S2UR UR4, SR_CgaCtaId ;  /* 0x00000000000479c3 */ /* 0x000ea40000008800 */
[----:B--2---:R-:W-:-:S04]  /*3df0*/  UISETP.NE.AND UP0, UPT, UR4, URZ, UPT ;  /* 0x000000ff0400728c */ /* 0x004fc8000bf05270 */
[----:B------:R-:W-:-:S09]  /*3e00*/  UISETP.NE.OR UP0, UPT, UR18, 0x1, UP0 ;  /* 0x000000011200788c */ /* 0x000fd20008705670 */
[----:B------:R-:W-:Y:S05]  /*3e10*/  BRA.U UP0, `(.L_x_78) ;  /* 0x00000005004c7547 */ /* 0x000fea000b800000 */
[----:B------:R-:W2:Y:S01]  /*3e20*/  S2UR UR5, SR_CgaCtaId ;  /* 0x00000000000579c3 */ /* 0x000ea20000008800 */
[----:B------:R-:W-:Y:S01]  /*3e30*/  UMOV UR4, 0x400 ;  /* 0x0000040000047882 */ /* 0x000fe20000000000 */
[----:B------:R-:W-:Y:S01]  /*3e40*/  ISETP.GE.U32.AND P2, PT, R0, 0x4, PT ;  /* 0x000000040000780c */ /* 0x000fe20003f46070 */
[----:B------:R-:W-:Y:S01]  /*3e50*/  IMAD.MOV.U32 R12, RZ, RZ, 0x1 ;  /* 0x00000001ff0c7424 */ /* 0x000fe200078e00ff */
[----:B------:R-:W-:Y:S02]  /*3e60*/  CS2R R10, SRZ ;  /* 0x00000000000a7805 */ /* 0x000fe4000001ff00 */
[----:B------:R-:W-:Y:S01]  /*3e70*/  CS2R R8, SRZ ;  /* 0x0000000000087805 */ /* 0x000fe2000001ff00 */
[----:B--2---:R-:W-:-:S03]  /*3e80*/  ULEA UR6, UR5, UR4, 0x18 ;  /* 0x0000000405067291 */ /* 0x004fc6000f8ec0ff */
[----:B------:R-:W-:-:S09]  /*3e90*/  UMOV UR5, URZ ;  /* 0x000000ff00057c82 */ /* 0x000fd20008000000 */
.L_x_82:
[----:B------:R-:W-:Y:S02]  /*3ea0*/  LEA R2, R8, UR6, 0x3 ;  /* 0x0000000608027c11 */ /* 0x000fe4000f8e18ff */
[----:B------:R-:W-:-:S03]  /*3eb0*/  SHF.L.U32 R5, R9, 0x1f, RZ ;  /* 0x0000001f09057819 */ /* 0x000fc600000006ff */
[----:B------:R-:W-:Y:S01]  /*3ec0*/  VIADD R4, R2, 0x2c0 ;  /* 0x000002c002047836 */ /* 0x000fe20000000000 */
[----:B------:R-:W2:Y:S02]  /*3ed0*/  SYNCS.PHASECHK.TRANS64.TRYWAIT P0, [R2+URZ+0x2b0], R5 ;  /* 0x0002b005020075a7 */ /* 0x000ea400080011ff */
[----:B--2---:R-:W-:Y:S05]  /*3ee0*/  @!P0 BRA `(.L_x_79) ;  /* 0x0000005800dc8947 */ /* 0x004fea0003800000 */
.L_x_213:
[----:B------:R-:W-:Y:S01]  /*3ef0*/  ULEA UR4, UR5, UR6, 0x3 ;  /* 0x0000000605047291 */ /* 0x000fe2000f8e18ff */
[----:B------:R-:W-:Y:S02]  /*3f00*/  PRMT R4, RZ, 0x654, R4 ;  /* 0x00000654ff047816 */ /* 0x000fe40000000004 */
[----:B--2---:R-:W-:Y:S01]  /*3f10*/  SHF.L.U32 R5, R12, 0x1f, RZ ;  /* 0x0000001f0c057819 */ /* 0x004fe200000006ff */
[----:B------:R-:W-:Y:S01]  /*3f20*/  UIADD3 UR7, UPT, UPT, UR4, 0x250, URZ ;  /* 0x0000025004077890 */ /* 0x000fe2000fffe0ff */
[----:B------:R2:W-:Y:S05]  /*3f30*/  SYNCS.ARRIVE.TRANS64.RED.A1T0 RZ, [R4+URZ], RZ ;  /* 0x000000ff04ff79a7 */ /* 0x0005ea00081004ff */
[----:B------:R-:W-:Y:S01]  /*3f40*/  IMAD.U32 R7, RZ, RZ, UR7 ;  /* 0x00000007ff077e24 */ /* 0x000fe2000f8e00ff */
[----:B------:R-:W3:Y:S04]  /*3f50*/  SYNCS.PHASECHK.TRANS64.TRYWAIT P0, [UR4+0x260], R5 ;  /* 0x00026005ff0075a7 */ /* 0x000ee80008001104 */
[----:B------:R-:W-:Y:S01]  /*3f60*/  PRMT R6, R0, 0x654, R7 ;  /* 0x0000065400067816 */ /* 0x000fe20000000007 */
[----:B--2---:R-:W-:Y:S01]  /*3f70*/  @!P2 IMAD.MOV.U32 R4, RZ, RZ, 0x10 ;  /* 0x00000010ff04a424 */ /* 0x004fe200078e00ff */
[----:B---3--:R-:W-:Y:S06]  /*3f80*/  @!P0 BRA `(.L_x_80) ;  /* 0x0000005800c88947 */ /* 0x008fec0003800000 */
.L_x_215:
[----:B------:R-:W-:Y:S01]  /*3f90*/  ULEA UR8, UR5, UR6, 0x4 ;  /* 0x0000000605087291 */ /* 0x000fe2000f8e20ff */
[----:B------:R-:W-:Y:S01]  /*3fa0*/  SEL R3, R6, R3, !P2 ;  /* 0x0000000306037207 */ /* 0x000fe20005000000 */
[----:B------:R-:W-:Y:S01]  /*3fb0*/  UIADD3 UR9, UPT, UPT, UR4, 0x250, URZ ;  /* 0x0000025004097890 */ /* 0x000fe2000fffe0ff */
[----:B--2---:R-:W-:Y:S01]  /*3fc0*/  LEA R2, R11, UR6, 0x3 ;  /* 0x000000060b027c11 */ /* 0x004fe2000f8e18ff */
[----:B------:R-:W-:Y:S01]  /*3fd0*/  UIADD3 UR8, UPT, UPT, UR8, 0x2e0, URZ ;  /* 0x000002e008087890 */ /* 0x000fe2000fffe0ff */
[----:B------:R-:W-:Y:S01]  /*3fe0*/  SHF.L.U32 R5, R10, 0x1f, RZ ;  /* 0x0000001f0a057819 */ /* 0x000fe200000006ff */
[----:B------:R2:W-:Y:S01]  /*3ff0*/  @!P2 SYNCS.ARRIVE.TRANS64.RED RZ, [R3+URZ], R4 ;  /* 0x0000000403ffa9a7 */ /* 0x0005e200080004ff */
[----:B------:R-:W-:Y:S01]  /*4000*/  UIADD3 UR4, UPT, UPT, UR5, 0x1, URZ ;  /* 0x0000000105047890 */ /* 0x000fe2000fffe0ff */
[----:B------:R-:W-:-:S03]  /*4010*/  VIADD R8, R8, 0x1 ;  /* 0x0000000108087836 */ /* 0x000fc60000000000 */
[----:B------:R-:W-:Y:S02]  /*4020*/  UISETP.NE.AND UP0, UPT, UR4, 0x2, UPT ;  /* 0x000000020400788c */ /* 0x000fe4000bf05270 */
[----:B------:R-:W-:Y:S06]  /*4030*/  UGETNEXTWORKID.BROADCAST [UR8], [UR9] ;  /* 0x00000000080073ca */ /* 0x000fec0008000100 */
[----:B------:R-:W-:Y:S01]  /*4040*/  USEL UR7, URZ, 0x1, UP0 ;  /* 0x00000001ff077887 */ /* 0x000fe20008000000 */
[----:B------:R-:W-:Y:S01]  /*4050*/  ISETP.NE.AND P0, PT, R8, 0x2, PT ;  /* 0x000000020800780c */ /* 0x000fe20003f05270 */
[----:B------:R-:W-:Y:S01]  /*4060*/  USEL UR5, UR4, URZ, UP0 ;  /* 0x000000ff04057287 */ /* 0x000fe20008000000 */
[----:B------:R-:W3:Y:S03]  /*4070*/  SYNCS.PHASECHK.TRANS64.TRYWAIT P1, [R2+URZ+0x250], R5 ;  /* 0x00025005020075a7 */ /* 0x000ee600080211ff */
[----:B------:R-:W-:Y:S01]  /*4080*/  LOP3.LUT R12, R12, UR7, RZ, 0x3c, !PT ;  /* 0x000000070c0c7c12 */ /* 0x000fe2000f8e3cff */
[----:B--23--:R-:W-:Y:S07]  /*4090*/  @!P1 BRA `(.L_x_81) ;  /* 0x00000058009c9947 */ /* 0x00cfee0003800000 */
.L_x_216:
[C---:B------:R-:W-:Y:S01]  /*40a0*/  LEA R4, R11.reuse, UR6, 0x4 ;  /* 0x000000060b047c11 */ /* 0x040fe2000f8e20ff */
[----:B--2---:R-:W-:Y:S01]  /*40b0*/  VIADD R2, R2, 0x260 ;  /* 0x0000026002027836 */ /* 0x004fe20000000000 */
[----:B------:R-:W-:Y:S01]  /*40c0*/  SEL R8, R8, RZ, P0 ;  /* 0x000000ff08087207 */ /* 0x000fe20000000000 */
[----:B------:R-:W-:-:S03]  /*40d0*/  VIADD R11, R11, 0x1 ;  /* 0x000000010b0b7836 */ /* 0x000fc60000000000 */
[----:B------:R-:W2:Y:S01]  /*40e0*/  LDS.128 R4, [R4+0x2e0] ;  /* 0x0002e00004047984 */ /* 0x000ea20000000c00 */
[----:B------:R-:W-:Y:S02]  /*40f0*/  PRMT R2, RZ, 0x654, R2 ;  /* 0x00000654ff027816 */ /* 0x000fe40000000002 */
[C---:B------:R-:W-:Y:S01]  /*4100*/  ISETP.NE.AND P1, PT, R11.reuse, 0x2, PT ;  /* 0x000000020b00780c */ /* 0x040fe20003f25270 */
[----:B------:R-:W-:Y:S01]  /*4110*/  @!PT LDS RZ, [RZ] ;  /* 0x00000000fffff984 */ /* 0x000fe20000000800 */
[----:B------:R-:W-:Y:S01]  /*4120*/  @!PT LDS RZ, [RZ] ;  /* 0x00000000fffff984 */ /* 0x000fe20000000800 */
[----:B------:R-:W-:Y:S01]  /*4130*/  @!PT LDS RZ, [RZ] ;  /* 0x00000000fffff984 */ /* 0x000fe20000000800 */
[----:B------:R-:W-:Y:S01]  /*4140*/  @!PT LDS RZ, [RZ] ;  /* 0x00000000fffff984 */ /* 0x000fe20000000800 */
[----:B------:R3:W-:Y:S06]  /*4150*/  MEMBAR.ALL.CTA ;  /* 0x0000000000007992 */ /* 0x0007ec0000008000 */
[----:B---3--:R-:W3:Y:S01]  /*4160*/  FENCE.VIEW.ASYNC.S ;  /* 0x00000000000073c6 */ /* 0x008ee20000000000 */
[----:B------:R-:W-:Y:S01]  /*4170*/  SEL R11, R11, RZ, P1 ;  /* 0x000000ff0b0b7207 */ /* 0x000fe20000800000 */
[----:B---3--:R3:W-:Y:S01]  /*4180*/  SYNCS.ARRIVE.TRANS64.RED.A1T0 RZ, [R2+URZ], RZ ;  /* 0x000000ff02ff79a7 */ /* 0x0087e200081004ff */
[----:B--2---:R-:W-:-:S02]  /*4190*/  LOP3.LUT P3, RZ, R6, 0x1, RZ, 0xc0, !PT ;  /* 0x0000000106ff7812 */ /* 0x004fc4000786c0ff */
[----:B------:R-:W-:-:S04]  /*41a0*/  SEL R5, RZ, 0x1, P1 ;  /* 0x00000001ff057807 */ /* 0x000fc80000800000 */
[----:B------:R-:W-:Y:S02]  /*41b0*/  LOP3.LUT R10, R10, R5, RZ, 0x3c, !PT ;  /* 0x000000050a0a7212 */ /* 0x000fe400078e3cff */
[----:B---3--:R-:W-:-:S04]  /*41c0*/  SEL R2, RZ, 0x1, P0 ;  /* 0x00000001ff027807 */ /* 0x008fc80000000000 */
[----:B------:R-:W-:Y:S01]  /*41d0*/  LOP3.LUT R9, R9, R2, RZ, 0x3c, !PT ;  /* 0x0000000209097212 */ /* 0x000fe200078e3cff */
[----:B------:R-:W-:Y:S06]  /*41e0*/  @P3 BRA `(.L_x_82) ;  /* 0xfffffffc002c3947 */ /* 0x000fec000383ffff */
[----:B------:R-:W-:Y:S01]  /*41f0*/  ULEA UR4, UR5, UR6, 0x3 ;  /* 0x0000000605047291 */ /* 0x000fe2000f8e18ff */
[----:B------:R-:W-:-:S08]  /*4200*/  SHF.L.U32 R3, R12, 0x1f, RZ ;  /* 0x0000001f0c037819 */ /* 0x000fd000000006ff */
[----:B------:R-:W2:Y:S02]  /*4210*/  SYNCS.PHASECHK.TRANS64 P0, [UR4+0x260], R3 ;  /* 0x00026003ff0075a7 */ /* 0x000ea40008001004 */
[----:B--2---:R-:W-:Y:S05]  /*4220*/  @P0 BRA `(.L_x_83) ;  /* 0x0000000000080947 */ /* 0x004fea0003800000 */
[----:B------:R-:W2:Y:S02]  /*4230*/  SYNCS.PHASECHK.TRANS64.TRYWAIT P0, [UR4+0x260], R3 ;  /* 0x00026003ff0075a7 */ /* 0x000ea40008001104 */
[----:B--2---:R-:W-:Y:S05]  /*4240*/  @!P0 BRA `(.L_x_84) ;  /* 0x0000005800448947 */ /* 0x004fea0003800000 */
.L_x_83:
[----:B------:R-:W-:-:S04]  /*4250*/  UIADD3 UR7, UPT, UPT, UR5, 0x1, URZ ;  /* 0x0000000105077890 */ /* 0x000fc8000fffe0ff */
[----:B------:R-:W-:-:S04]  /*4260*/  UISETP.NE.AND UP0, UPT, UR7, 0x2, UPT ;  /* 0x000000020700788c */ /* 0x000fc8000bf05270 */
[----:B------:R-:W-:Y:S02]  /*4270*/  USEL UR8, URZ, 0x1, UP0 ;  /* 0x00000001ff087887 */ /* 0x000fe40008000000 */
[----:B------:R-:W-:-:S04]  /*4280*/  USEL UR7, UR7, URZ, UP0 ;  /* 0x000000ff07077287 */ /* 0x000fc80008000000 */
[----:B------:R-:W-:Y:S01]  /*4290*/  ULEA UR7, UR7, UR6, 0x3 ;  /* 0x0000000607077291 */ /* 0x000fe2000f8e18ff */
[----:B--2---:R-:W-:-:S04]  /*42a0*/  LOP3.LUT R3, R12, UR8, RZ, 0x3c, !PT ;  /* 0x000000080c037c12 */ /* 0x004fc8000f8e3cff */
[----:B------:R-:W-:-:S04]  /*42b0*/  SHF.L.U32 R0, R3, 0x1f, RZ ;  /* 0x0000001f03007819 */ /* 0x000fc800000006ff */
[----:B------:R-:W2:Y:S02]  /*42c0*/  SYNCS.PHASECHK.TRANS64 P0, [UR7+0x260], R0 ;  /* 0x00026000ff0075a7 */ /* 0x000ea40008001007 */
[----:B-12---:R-:W-:Y:S05]  /*42d0*/  @P0 EXIT ;  /* 0x000000000000094d */ /* 0x006fea0003800000 */
[----:B------:R-:W-:Y:S02]  /*42e0*/  SHF.L.U32 R3, R3, 0x1f, RZ ;  /* 0x0000001f03037819 */ /* 0x000fe400000006ff */
[----:B------:R-:W-:-:S07]  /*42f0*/  MOV R0, UR7 ;  /* 0x0000000700007c02 */ /* 0x000fce0008000f00 */
.L_x_85:
[----:B-1----:R1:W2:Y:S02]  /*4300*/  SYNCS.PHASECHK.TRANS64.TRYWAIT P0, [R0+URZ+0x260], R3 ;  /* 0x00026003000075a7 */ /* 0x0022a400080011ff */
[----:B--2---:R-:W-:Y:S05]  /*4310*/  @!P0 NANOSLEEP.SYNCS 0x989680 ;  /* 0x009896800000895d */ /* 0x004fea0003900000 */
[----:B------:R-:W2:Y:S02]  /*4320*/  @!P0 SYNCS.PHASECHK.TRANS64 P0, [R0+URZ+0x260], R3 ;  /* 0x00026003000085a7 */ /* 0x000ea400080010ff */
[----:B--2---:R-:W-:Y:S05]  /*4330*/  @P0 EXIT ;  /* 0x000000000000094d */ /* 0x004fea0003800000 */
[----:B------:R-:W-:Y:S05]  /*4340*/  BRA `(.L_x_85) ;  /* 0xfffffffc00ec7947 */ /* 0x000fea000383ffff */
.L_x_78:
[----:B------:R-:W-:Y:S05]  /*4350*/  BRA.U UP5, `(.L_x_86) ;  /* 0x0000000d05847547 */ /* 0x000fea000b800000 */
[----:B------:R-:W2:Y:S01]  /*4360*/  S2UR UR7, SR_CgaCtaId ;  /* 0x00000000000779c3 */ /* 0x000ea20000008800 */
[----:B------:R-:W-:Y:S01]  /*4370*/  UMOV UR4, 0x40 ;  /* 0x0000004000047882 */ /* 0x000fe20000000000 */
[----:B------:R-:W-:Y:S01]  /*4380*/  NOP ;  /* 0x0000000000007918 */ /* 0x000fe20000000000 */
[----:B------:R-:W-:Y:S01]  /*4390*/  UMOV UR6, 0x400 ;  /* 0x0000040000067882 */ /* 0x000fe20000000000 */
[----:B--2---:R-:W-:Y:S02]  /*43a0*/  ULEA UR5, UR7, UR4, 0x18 ;  /* 0x0000000407057291 */ /* 0x004fe4000f8ec0ff */
[----:B------:R-:W-:-:S07]  /*43b0*/  ULEA UR6, UR7, UR6, 0x18 ;  /* 0x0000000607067291 */ /* 0x000fce000f8ec0ff */
[----:B------:R-:W2:Y:S02]  /*43c0*/  LDS.U8 R0, [UR5+0x1c] ;  /* 0x00001c05ff007984 */ /* 0x000ea40008000000 */
[----:B--2---:R-:W-:-:S13]  /*43d0*/  ISETP.NE.AND P0, PT, R0, RZ, PT ;  /* 0x000000ff0000720c */ /* 0x004fda0003f05270 */
[----:B------:R-:W-:Y:S05]  /*43e0*/  @P0 BRA `(.L_x_87) ;  /* 0x0000000000580947 */ /* 0x000fea0003800000 */
[----:B------:R-:W-:-:S13]  /*43f0*/  ELECT P0, URZ, PT ;  /* 0x0000000000ff782f */ /* 0x000fda0003800000 */
[----:B------:R-:W-:Y:S05]  /*4400*/  @!P0 BRA `(.L_x_88) ;  /* 0x0000000000608947 */ /* 0x000fea0003800000 */
[----:B------:R-:W-:Y:S01]  /*4410*/  UMOV UR4, 0x10 ;  /* 0x0000001000047882 */ /* 0x000fe20000000000 */
[----:B------:R-:W-:Y:S01]  /*4420*/  HFMA2 R0, -RZ, RZ, 0, 5.9604644775390625e-08 ;  /* 0x00000001ff007431 */ /* 0x000fe200000001ff */
[----:B------:R-:W-:-:S03]  /*4430*/  MOV R3, 0xffff ;  /* 0x0000ffff00037802 */ /* 0x000fc60000000f00 */
[----:B------:R-:W-:Y:S04]  /*4440*/  DEPBAR.LE SB2, 0x36 ;  /* 0x0000ad800000791a */ /* 0x000fe80000000000 */
[----:B------:R-:W2:Y:S02]  /*4450*/  UTCATOMSWS.FIND_AND_SET.ALIGN UP0, UR4, UR4 ;  /* 0x00000004000475e3 */ /* 0x000ea40008000800 */
[----:B--2---:R-:W-:Y:S01]  /*4460*/  MOV R4, UR4 ;  /* 0x0000000400047c02 */ /* 0x004fe20008000f00 */
[----:B------:R-:W-:Y:S06]  /*4470*/  BRA.U UP0, `(.L_x_89) ;  /* 0x0000000100187547 */ /* 0x000fec000b800000 */
.L_x_90:
[----:B------:R-:W-:Y:S05]  /*4480*/  NANOSLEEP 0x64 ;  /* 0x000000640000795d */ /* 0x000fea0003800000 */
[----:B------:R-:W-:-:S05]  /*4490*/  UMOV UR4, 0x10 ;  /* 0x0000001000047882 */ /* 0x000fca0000000000 */
[----:B------:R-:W-:Y:S04]  /*44a0*/  DEPBAR.LE SB2, 0x36 ;  /* 0x0000ad800000791a */ /* 0x000fe80000000000 */
[----:B------:R-:W2:Y:S02]  /*44b0*/  UTCATOMSWS.FIND_AND_SET.ALIGN UP0, UR4, UR4 ;  /* 0x00000004000475e3 */ /* 0x000ea40008000800 */
[----:B--2---:R-:W-:Y:S01]  /*44c0*/  MOV R4, UR4 ;  /* 0x0000000400047c02 */ /* 0x004fe20008000f00 */
[----:B------:R-:W-:Y:S05]  /*44d0*/  BRA.U !UP0, `(.L_x_90) ;  /* 0xfffffffd08e87547 */ /* 0x000fea000b83ffff */
.L_x_89:
[-C--:B------:R-:W-:Y:S02]  /*44e0*/  SHF.L.U32 R3, R3, R4.reuse, RZ ;  /* 0x0000000403037219 */ /* 0x080fe400000006ff */
[----:B------:R-:W-:Y:S01]  /*44f0*/  SHF.L.U32 R0, R0, R4, RZ ;  /* 0x0000000400007219 */ /* 0x000fe200000006ff */
[----:B------:R-:W-:Y:S02]  /*4500*/  IMAD.SHL.U32 R4, R4, 0x20, RZ ;  /* 0x0000002004047824 */ /* 0x000fe400078e00ff */
[----:B------:R2:W-:Y:S04]  /*4510*/  ATOMS.OR RZ, [UR5+0x14], R3 ;  /* 0x00001403ffff798c */ /* 0x0005e8000b000005 */
[----:B------:R2:W-:Y:S04]  /*4520*/  ATOMS.OR RZ, [UR5+0x18], R0 ;  /* 0x00001800ffff798c */ /* 0x0005e8000b000005 */
[----:B------:R2:W-:Y:S01]  /*4530*/  STS [UR6+0x300], R4 ;  /* 0x00030004ff007988 */ /* 0x0005e20008000806 */
[----:B------:R-:W-:Y:S05]  /*4540*/  BRA `(.L_x_88) ;  /* 0x0000000000107947 */ /* 0x000fea0003800000 */
.L_x_87:
[----:B------:R-:W-:Y:S02]  /*4550*/  MOV R0, 0xffffffff ;  /* 0xffffffff00007802 */ /* 0x000fe40000000f00 */
[----:B------:R-:W-:-:S03]  /*4560*/  MOV R4, 0x4590 ;  /* 0x0000459000047802 */ /* 0x000fc60000000f00 */
[----:B------:R2:W-:Y:S04]  /*4570*/  STS [UR6+0x300], R0 ;  /* 0x00030000ff007988 */ /* 0x0005e80008000806 */
[----:B-12--5:R-:W-:Y:S05]  /*4580*/  CALL.REL.NOINC `($__internal_1_$__cuda_sm10x_tcgen05_guardrail_trap_phase_invalid_during_alloc) ;  /* 0x0000005c00007944 */ /* 0x026fea0003c00000 */
.L_x_88:
[----:B------:R-:W-:Y:S05]  /*4590*/  WARPSYNC.ALL ;  /* 0x0000000000007948 */ /* 0x000fea0003800000 */
[----:B------:R-:W3:Y:S01]  /*45a0*/  S2UR UR4, SR_CgaCtaId ;  /* 0x00000000000479c3 */ /* 0x000ee20000008800 */
[----:B------:R-:W-:Y:S01]  /*45b0*/  UMOV UR13, 0x400 ;  /* 0x00000400000d7882 */ /* 0x000fe20000000000 */
[----:B------:R-:W-:-:S06]  /*45c0*/  NOP ;  /* 0x0000000000007918 */ /* 0x000fcc0000000000 */
[----:B------:R-:W-:Y:S06]  /*45d0*/  BAR.ARV 0x6, 0xa0 ;  /* 0x0182800000007b1d */ /* 0x000fec0000002000 */
[----:B------:R-:W4:Y:S01]  /*45e0*/  LDCU UR5, c[0x0][0x38c] ;  /* 0x00007180ff0577ac */ /* 0x000f220008000800 */
[----:B------:R-:W-:Y:S01]  /*45f0*/  LOP3.LUT R2, R2, 0xffff, RZ, 0xc0, !PT ;  /* 0x0000ffff02027812 */ /* 0x000fe200078ec0ff */
[----:B------:R-:W-:Y:S01]  /*4600*/  IMAD.MOV.U32 R11, RZ, RZ, 0x1 ;  /* 0x00000001ff0b7424 */ /* 0x000fe200078e00ff */
[----:B------:R-:W-:Y:S01]  /*4610*/  CS2R R8, SRZ ;  /* 0x0000000000087805 */ /* 0x000fe2000001ff00 */
[----:B------:R-:W1:Y:S01]  /*4620*/  LDCU UR8, c[0x0][0x38c] ;  /* 0x00007180ff0877ac */ /* 0x000e620008000800 */
[----:B------:R-:W-:Y:S01]  /*4630*/  R2UR UR15, R2 ;  /* 0x00000000020f72ca */ /* 0x000fe200000e0000 */
[----:B------:R-:W-:Y:S01]  /*4640*/  IMAD.MOV.U32 R10, RZ, RZ, RZ ;  /* 0x000000ffff0a7224 */ /* 0x000fe200078e00ff */
[----:B------:R-:W-:Y:S01]  /*4650*/  UMOV UR18, URZ ;  /* 0x000000ff00127c82 */ /* 0x000fe20008000000 */
[----:B------:R-:W-:Y:S01]  /*4660*/  UMOV UR10, URZ ;  /* 0x000000ff000a7c82 */ /* 0x000fe20008000000 */
[----:B---3--:R-:W-:Y:S01]  /*4670*/  ULEA UR13, UR4, UR13, 0x18 ;  /* 0x0000000d040d7291 */ /* 0x008fe2000f8ec0ff */
[----:B------:R-:W-:Y:S01]  /*4680*/  UMOV UR20, 0x0 ;  /* 0x0000000000147882 */ /* 0x000fe20000000000 */
[----:B------:R-:W-:-:S02]  /*4690*/  UMOV UR21, 0x4200010 ;  /* 0x0420001000157882 */ /* 0x000fc40000000000 */
[----:B------:R-:W-:Y:S02]  /*46a0*/  UIADD3 UR6, UPT, UPT, UR13, 0x4600, URZ ;  /* 0x000046000d067890 */ /* 0x000fe4000fffe0ff */
[----:B------:R-:W-:Y:S02]  /*46b0*/  UIADD3 UR7, UPT, UPT, UR13, 0x15600, URZ ;  /* 0x000156000d077890 */ /* 0x000fe4000fffe0ff */
[----:B----4-:R-:W-:Y:S01]  /*46c0*/  UIADD3 UR5, UPT, UPT, UR5, 0x1f, URZ ;  /* 0x0000001f05057890 */ /* 0x010fe2000fffe0ff */
[----:B--2---:R-:W2:Y:S01]  /*46d0*/  LDS R0, [UR13+0x300] ;  /* 0x0003000dff007984 */ /* 0x004ea20008000800 */
[----:B------:R-:W-:Y:S02]  /*46e0*/  USHF.R.U32.HI UR6, URZ, 0x4, UR6 ;  /* 0x00000004ff067899 */ /* 0x000fe40008011606 */
[----:B------:R-:W-:Y:S02]  /*46f0*/  USHF.R.S32.HI UR4, URZ, 0x1f, UR5 ;  /* 0x0000001fff047899 */ /* 0x000fe40008011405 */
[----:B------:R-:W-:-:S02]  /*4700*/  ULOP3.LUT UR6, UR6, 0x3fff, URZ, 0xc0, !UPT ;  /* 0x00003fff06067892 */ /* 0x000fc4000f8ec0ff */
[----:B------:R-:W-:Y:S02]  /*4710*/  ULEA.HI UR4, UR4, UR5, URZ, 0x5 ;  /* 0x0000000504047291 */ /* 0x000fe4000f8f28ff */
[----:B------:R-:W-:Y:S02]  /*4720*/  USHF.R.U32.HI UR5, URZ, 0x4, UR7 ;  /* 0x00000004ff057899 */ /* 0x000fe40008011607 */
[----:B------:R-:W-:Y:S02]  /*4730*/  USHF.R.S32.HI UR22, URZ, 0x5, UR4 ;  /* 0x00000005ff167899 */ /* 0x000fe40008011404 */
[----:B------:R-:W-:Y:S02]  /*4740*/  ULOP3.LUT UR5, UR5, 0x3fff, URZ, 0xc0, !UPT ;  /* 0x00003fff05057892 */ /* 0x000fe4000f8ec0ff */
[----:B------:R-:W-:Y:S02]  /*4750*/  UISETP.LT.AND UP0, UPT, UR22, 0x1, UPT ;  /* 0x000000011600788c */ /* 0x000fe4000bf01270 */
[----:B------:R-:W-:-:S02]  /*4760*/  ULOP3.LUT UR16, UR6, 0x10000, URZ, 0xfc, !UPT ;  /* 0x0001000006107892 */ /* 0x000fc4000f8efcff */
[----:B------:R-:W-:Y:S02]  /*4770*/  USEL UR23, UR22, 0x1, !UP0 ;  /* 0x0000000116177887 */ /* 0x000fe4000c000000 */
[----:B------:R-:W-:Y:S02]  /*4780*/  ULOP3.LUT UR17, UR5, 0x10000, URZ, 0xfc, !UPT ;  /* 0x0001000005117892 */ /* 0x000fe4000f8efcff */
[----:B------:R-:W-:Y:S02]  /*4790*/  UIADD3 UR23, UPT, UPT, -UR23, URZ, URZ ;  /* 0x000000ff17177290 */ /* 0x000fe4000fffe1ff */
[----:B-1----:R-:W-:Y:S01]  /*47a0*/  UISETP.GE.AND UP4, UPT, UR8, 0x1, UPT ;  /* 0x000000010800788c */ /* 0x002fe2000bf86270 */
[----:B--2---:R-:W-:-:S15]  /*47b0*/  R2UR UR24, R0 ;  /* 0x00000000001872ca */ /* 0x004fde00000e0000 */
.L_x_97:
[----:B------:R-:W-:Y:S02]  /*47c0*/  LEA R0, R10, UR13, 0x3 ;  /* 0x0000000d0a007c11 */ /* 0x000fe4000f8e18ff */
[----:B------:R-:W-:Y:S02]  /*47d0*/  SHF.L.U32 R5, R9, 0x1f, RZ ;  /* 0x0000001f09057819 */ /* 0x000fe400000006ff */
[----:B------:R-:W-:Y:S01]  /*47e0*/  PLOP3.LUT P0, PT, PT, PT, UP4, 0x80, 0x8 ;  /* 0x000000000008781c */ /* 0x000fe20003f0f048 */
[----:B------:R-:W-:Y:S01]  /*47f0*/  VIADD R3, R0, 0x260 ;  /* 0x0000026000037836 */ /* 0x000fe20000000000 */
[----:B-1----:R-:W1:Y:S02]  /*4800*/  SYNCS.PHASECHK.TRANS64.TRYWAIT P1, [R0+URZ+0x250], R5 ;  /* 0x00025005000075a7 */ /* 0x002e6400080211ff */
[----:B-1-3--:R-:W-:Y:S09]  /*4810*/  @!P1 BRA `(.L_x_91) ;  /* 0x0000005000e89947 */ /* 0x00aff20003800000 */
.L_x_218:
[----:B------:R-:W-:Y:S01]  /*4820*/  LEA R4, R10, UR13, 0x4 ;  /* 0x0000000d0a047c11 */ /* 0x000fe2000f8e20ff */
[----:B------:R-:W-:Y:S01]  /*4830*/  @UP4 ULEA UR4, UR10, UR13, 0x3 ;  /* 0x0000000d0a044291 */ /* 0x000fe2000f8e18ff */
[----:B------:R-:W-:Y:S01]  /*4840*/  PLOP3.LUT P2, PT, PT, PT, PT, 0x80, 0x8 ;  /* 0x000000000008781c */ /* 0x000fe20003f4f070 */
[----:B------:R-:W-:Y:S01]  /*4850*/  ULEA UR19, UR18, UR13, 0x3 ;  /* 0x0000000d12137291 */ /* 0x000fe2000f8e18ff */
[----:B------:R-:W-:Y:S02]  /*4860*/  PRMT R3, RZ, 0x654, R3 ;  /* 0x00000654ff037816 */ /* 0x000fe40000000003 */
[----:B-1----:R-:W1:Y:S01]  /*4870*/  LDS.128 R4, [R4+0x2e0] ;  /* 0x0002e00004047984 */ /* 0x002e620000000c00 */
[----:B------:R-:W-:Y:S02]  /*4880*/  @P0 SHF.L.U32 R2, R8, 0x1f, RZ ;  /* 0x0000001f08020819 */ /* 0x000fe400000006ff */
[----:B------:R-:W-:Y:S01]  /*4890*/  SHF.L.U32 R0, R11, 0x1f, RZ ;  /* 0x0000001f0b007819 */ /* 0x000fe200000006ff */
[----:B------:R-:W-:Y:S01]  /*48a0*/  @!PT LDS RZ, [RZ] ;  /* 0x00000000fffff984 */ /* 0x000fe20000000800 */
[----:B------:R-:W-:Y:S01]  /*48b0*/  @!PT LDS RZ, [RZ] ;  /* 0x00000000fffff984 */ /* 0x000fe20000000800 */
[----:B------:R-:W-:Y:S01]  /*48c0*/  @!PT LDS RZ, [RZ] ;  /* 0x00000000fffff984 */ /* 0x000fe20000000800 */
[----:B------:R-:W-:Y:S01]  /*48d0*/  @!PT LDS RZ, [RZ] ;  /* 0x00000000fffff984 */ /* 0x000fe20000000800 */
[----:B------:R2:W-:Y:S06]  /*48e0*/  MEMBAR.ALL.CTA ;  /* 0x0000000000007992 */ /* 0x0005ec0000008000 */
[----:B--2---:R-:W2:Y:S02]  /*48f0*/  FENCE.VIEW.ASYNC.S ;  /* 0x00000000000073c6 */ /* 0x004ea40000000000 */
[----:B--2---:R2:W-:Y:S01]  /*4900*/  SYNCS.ARRIVE.TRANS64.RED.A1T0 RZ, [R3+URZ], RZ ;  /* 0x000000ff03ff79a7 */ /* 0x0045e200081004ff */
[----:B------:R2:W3:Y:S01]  /*4910*/  @P0 SYNCS.PHASECHK.TRANS64.TRYWAIT P2, [UR4], R2 ;  /* 0x00000002ff0005a7 */ /* 0x0004e20008041104 */
[----:B-1----:R-:W-:Y:S01]  /*4920*/  LOP3.LUT P1, RZ, R6, 0x1, RZ, 0xc0, !PT ;  /* 0x0000000106ff7812 */ /* 0x002fe2000782c0ff */
[----:B------:R-:W1:Y:S02]  /*4930*/  SYNCS.PHASECHK.TRANS64.TRYWAIT P0, [UR19+0x290], R0 ;  /* 0x00029000ff0075a7 */ /* 0x000e640008001113 */
[----:B-123--:R-:W-:Y:S10]  /*4940*/  @!P0 BRA `(.L_x_92) ;  /* 0x0000005000b08947 */ /* 0x00eff40003800000 */
.L_x_220:
[----:B------:R-:W-:Y:S01]  /*4950*/  IADD3 R10, PT, PT, R10, 0x1, RZ ;  /* 0x000000010a0a7810 */ /* 0x000fe20007ffe0ff */
[----:B------:R-:W-:Y:S06]  /*4960*/  BRA.U !UP4, `(.L_x_93) ;  /* 0x000000010ca07547 */ /* 0x000fec000b800000 */
[----:B------:R-:W-:Y:S02]  /*4970*/  ULEA.HI UR4, UR18, UR18, URZ, 0x1 ;  /* 0x0000001212047291 */ /* 0x000fe4000f8f08ff */
[----:B------:R-:W-:Y:S02]  /*4980*/  UPLOP3.LUT UP2, UPT, UPT, UPT, UPT, 0x40, 0x4 ;  /* 0x000000000004789c */ /* 0x000fe40003f4e870 */
[----:B------:R-:W-:Y:S02]  /*4990*/  USHF.L.U32 UR5, UR4, 0x6, URZ ;  /* 0x0000000604057899 */ /* 0x000fe400080006ff */
[----:B------:R-:W-:Y:S02]  /*49a0*/  ULOP3.LUT UR14, UR4, 0xffe, URZ, 0xc0, !UPT ;  /* 0x00000ffe040e7892 */ /* 0x000fe4000f8ec0ff */
[----:B------:R-:W-:Y:S02]  /*49b0*/  ULOP3.LUT UR4, UR5, 0xffffff80, URZ, 0xc0, !UPT ;  /* 0xffffff8005047892 */ /* 0x000fe4000f8ec0ff */
[----:B------:R-:W-:-:S02]  /*49c0*/  UIADD3 UR14, UPT, UPT, -UR14, UR18, URZ ;  /* 0x000000120e0e7290 */ /* 0x000fc4000fffe1ff */
[----:B------:R-:W-:Y:S01]  /*49d0*/  UIADD3 UR4, UPT, UPT, UR24, UR4, URZ ;  /* 0x0000000418047290 */ /* 0x000fe2000fffe0ff */
[----:B------:R-:W-:Y:S01]  /*49e0*/  UMOV UR12, UR23 ;  /* 0x00000017000c7c82 */ /* 0x000fe20008000000 */
[----:B------:R-:W-:Y:S02]  /*49f0*/  UMOV UR11, UR22 ;  /* 0x00000016000b7c82 */ /* 0x000fe40008000000 */
[----:B------:R-:W-:Y:S01]  /*4a00*/  ULEA UR14, UR14, UR4, 0x14 ;  /* 0x000000040e0e7291 */ /* 0x000fe2000f8ea0ff */
[----:B------:R-:W-:-:S11]  /*4a10*/  UMOV UR5, UR10 ;  /* 0x0000000a00057c82 */ /* 0x000fd60008000000 */
.L_x_96:
[----:B------:R-:W-:Y:S02]  /*4a20*/  UIADD3 UR12, UPT, UPT, UR12, 0x1, URZ ;  /* 0x000000010c0c7890 */ /* 0x000fe4000fffe0ff */
[----:B--2---:R-:W-:Y:S02]  /*4a30*/  ULEA UR6, UR5, UR13, 0x3 ;  /* 0x0000000d05067291 */ /* 0x004fe4000f8e18ff */
[----:B------:R-:W-:Y:S01]  /*4a40*/  UISETP.NE.AND UP3, UPT, UR12, URZ, UPT ;  /* 0x000000ff0c00728c */ /* 0x000fe2000bf65270 */
[----:B---3--:R-:W-:Y:S10]  /*4a50*/  @P2 BRA `(.L_x_94) ;  /* 0x00000000000c2947 */ /* 0x008ff40003800000 */
[----:B-1----:R-:W-:Y:S04]  /*4a60*/  SHF.L.U32 R3, R8, 0x1f, RZ ;  /* 0x0000001f08037819 */ /* 0x002fe800000006ff */
[----:B------:R-:W1:Y:S02]  /*4a70*/  SYNCS.PHASECHK.TRANS64.TRYWAIT P0, [UR6], R3 ;  /* 0x00000003ff0075a7 */ /* 0x000e640008001106 */
[----:B-1----:R-:W-:Y:S05]  /*4a80*/  @!P0 BRA `(.L_x_95) ;  /* 0x0000005000788947 */ /* 0x002fea0003800000 */
.L_x_94:
[----:B------:R-:W-:Y:S01]  /*4a90*/  UISETP.NE.AND UP0, UPT, UR11, 0x1, UPT ;  /* 0x000000010b00788c */ /* 0x000fe2000bf05270 */
[----:B------:R-:W-:Y:S01]  /*4aa0*/  PLOP3.LUT P2, PT, PT, PT, PT, 0x80, 0x8 ;  /* 0x000000000008781c */ /* 0x000fe20003f4f070 */
[----:B------:R-:W-:Y:S02]  /*4ab0*/  UIADD3 UR4, UPT, UPT, UR5, 0x1, URZ ;  /* 0x0000000105047890 */ /* 0x000fe4000fffe0ff */
[----:B------:R-:W-:Y:S02]  /*4ac0*/  ULEA UR8, UR5, UR17, 0x8 ;  /* 0x0000001105087291 */ /* 0x000fe4000f8e40ff */
[----:B------:R-:W-:Y:S01]  /*4ad0*/  UISETP.NE.AND UP1, UPT, UR4, 0x22, UPT ;  /* 0x000000220400788c */ /* 0x000fe2000bf25270 */
[----:B------:R-:W-:Y:S01]  /*4ae0*/  PLOP3.LUT P0, PT, PT, PT, UP0, 0x80, 0x8 ;  /* 0x000000000008781c */ /* 0x000fe20003f0f008 */
[----:B------:R-:W-:Y:S02]  /*4af0*/  UIADD3 UR11, UPT, UPT, UR11, -0x1, URZ ;  /* 0xffffffff0b0b7890 */ /* 0x000fe4000fffe0ff */
[----:B------:R-:W-:Y:S02]  /*4b00*/  USEL UR7, URZ, 0x1, UP1 ;  /* 0x00000001ff077887 */ /* 0x000fe40008800000 */
[----:B------:R-:W-:Y:S01]  /*4b10*/  USEL UR10, UR4, URZ, UP1 ;  /* 0x000000ff040a7287 */ /* 0x000fe20008800000 */
[----:B------:R-:W-:Y:S03]  /*4b20*/  UMOV UR9, 0xc0004010 ;  /* 0xc000401000097882 */ /* 0x000fe60000000000 */
[----:B------:R-:W-:Y:S01]  /*4b30*/  @UP0 ULEA UR4, UR10, UR13, 0x3 ;  /* 0x0000000d0a040291 */ /* 0x000fe2000f8e18ff */
[----:B------:R-:W-:Y:S01]  /*4b40*/  LOP3.LUT R8, R8, UR7, RZ, 0x3c, !PT ;  /* 0x0000000708087c12 */ /* 0x000fe2000f8e3cff */
[----:B------:R-:W-:Y:S03]  /*4b50*/  UMOV UR7, 0xc0004010 ;  /* 0xc000401000077882 */ /* 0x000fe60000000000 */
[----:B-1----:R-:W-:Y:S04]  /*4b60*/  @P0 SHF.L.U32 R0, R8, 0x1f, RZ ;  /* 0x0000001f08000819 */ /* 0x002fe800000006ff */
[----:B------:R2:W3:Y:S01]  /*4b70*/  @P0 SYNCS.PHASECHK.TRANS64.TRYWAIT P2, [UR4], R0 ;  /* 0x00000000ff0005a7 */ /* 0x0004e20008041104 */
[----:B------:R-:W-:Y:S02]  /*4b80*/  UIADD3 UR4, UPT, UPT, UR6, 0x110, URZ ;  /* 0x0000011006047890 */ /* 0x000fe4000fffe0ff */
[----:B------:R-:W-:Y:S03]  /*4b90*/  ULEA UR6, UR5, UR16, 0x7 ;  /* 0x0000001005067291 */ /* 0x000fe6000f8e38ff */
[----:B------:R-:W-:Y:S06]  /*4ba0*/  UMOV UR5, UR10 ;  /* 0x0000000a00057c82 */ /* 0x000fec0008000000 */
[----:B------:R2:W-:Y:S01]  /*4bb0*/  UTCQMMA gdesc[UR6], gdesc[UR8], tmem[UR14], tmem[UR20], idesc[UR21], UP2 ;  /* 0x00ff1408060075ea */ /* 0x0005e2000900030e */
[----:B------:R-:W-:Y:S01]  /*4bc0*/  UPLOP3.LUT UP2, UPT, UPT, UPT, UPT, 0x80, 0x8 ;  /* 0x000000000008789c */ /* 0x000fe20003f4f070 */
[----:B------:R2:W-:Y:S01]  /*4bd0*/  UTCBAR.MULTICAST [UR4], URZ, UR15 ;  /* 0x000000ff040073e9 */ /* 0x0005e2000800080f */
[----:B------:R-:W-:Y:S09]  /*4be0*/  BRA.U UP3, `(.L_x_96) ;  /* 0xfffffffd038c7547 */ /* 0x000ff2000b83ffff */
.L_x_93:
[----:B--2---:R-:W-:Y:S01]  /*4bf0*/  UIADD3 UR4, UPT, UPT, UR18, 0x1, URZ ;  /* 0x0000000112047890 */ /* 0x004fe2000fffe0ff */
[C---:B------:R-:W-:Y:S01]  /*4c00*/  ISETP.NE.AND P0, PT, R10.reuse, 0x2, PT ;  /* 0x000000020a00780c */ /* 0x040fe20003f05270 */
[----:B------:R-:W-:Y:S02]  /*4c10*/  UIADD3 UR5, UPT, UPT, UR19, 0x270, URZ ;  /* 0x0000027013057890 */ /* 0x000fe4000fffe0ff */
[----:B------:R-:W-:Y:S01]  /*4c20*/  UISETP.NE.AND UP0, UPT, UR4, 0x4, UPT ;  /* 0x000000040400788c */ /* 0x000fe2000bf05270 */
[----:B-1----:R-:W-:Y:S02]  /*4c30*/  SEL R0, RZ, 0x1, P0 ;  /* 0x00000001ff007807 */ /* 0x002fe40000000000 */
[----:B------:R-:W-:Y:S01]  /*4c40*/  SEL R10, R10, RZ, P0 ;  /* 0x000000ff0a0a7207 */ /* 0x000fe20000000000 */
[----:B------:R-:W-:Y:S01]  /*4c50*/  USEL UR6, URZ, 0x1, UP0 ;  /* 0x00000001ff067887 */ /* 0x000fe20008000000 */
[----:B------:R-:W-:Y:S01]  /*4c60*/  LOP3.LUT R9, R9, R0, RZ, 0x3c, !PT ;  /* 0x0000000009097212 */ /* 0x000fe200078e3cff */
[----:B------:R-:W-:Y:S01]  /*4c70*/  USEL UR18, UR4, URZ, UP0 ;  /* 0x000000ff04127287 */ /* 0x000fe20008000000 */
[----:B------:R1:W-:Y:S03]  /*4c80*/  UTCBAR [UR5], URZ ;  /* 0x000000ff050073e9 */ /* 0x0003e600080000ff */
[----:B------:R-:W-:Y:S01]  /*4c90*/  LOP3.LUT R11, R11, UR6, RZ, 0x3c, !PT ;  /* 0x000000060b0b7c12 */ /* 0x000fe2000f8e3cff */
[----:B------:R-:W-:Y:S07]  /*4ca0*/  @P1 BRA `(.L_x_97) ;  /* 0xfffffff800c41947 */ /* 0x000fee000383ffff */
[----:B------:R-:W2:Y:S01]  /*4cb0*/  S2UR UR8, SR_CgaCtaId ;  /* 0x00000000000879c3 */ /* 0x000ea20000008800 */
[----:B------:R-:W-:Y:S01]  /*4cc0*/  ELECT P0, URZ, PT ;  /* 0x0000000000ff782f */ /* 0x000fe20003800000 */
[----:B------:R-:W-:Y:S01]  /*4cd0*/  IMAD.MOV.U32 R0, RZ, RZ, 0x1 ;  /* 0x00000001ff007424 */ /* 0x000fe200078e00ff */
[----:B------:R-:W-:Y:S01]  /*4ce0*/  UIADD3 UR13, UPT, UPT, UR13, 0x290, URZ ;  /* 0x000002900d0d7890 */ /* 0x000fe2000fffe0ff */
[----:B------:R-:W-:Y:S01]  /*4cf0*/  SHF.L.U32 R3, R11, 0x1f, RZ ;  /* 0x0000001f0b037819 */ /* 0x000fe200000006ff */
[----:B------:R-:W-:-:S03]  /*4d00*/  UMOV UR4, 0x40 ;  /* 0x0000004000047882 */ /* 0x000fc60000000000 */
[----:B------:R-:W-:Y:S01]  /*4d10*/  UVIRTCOUNT.DEALLOC.SMPOOL 0x80 ;  /* 0x000000800000784c */ /* 0x000fe20000000000 */
[----:B--2---:R-:W-:Y:S02]  /*4d20*/  ULEA UR8, UR8, UR4, 0x18 ;  /* 0x0000000408087291 */ /* 0x004fe4000f8ec0ff */
[----:B------:R-:W-:-:S07]  /*4d30*/  ULEA UR4, UR18, UR13, 0x3 ;  /* 0x0000000d12047291 */ /* 0x000fce000f8e18ff */
[----:B------:R2:W-:Y:S02]  /*4d40*/  @P0 STS.U8 [UR8+0x1c], R0 ;  /* 0x00001c00ff000988 */ /* 0x0005e40008000008 */
[----:B------:R-:W4:Y:S02]  /*4d50*/  SYNCS.PHASECHK.TRANS64.TRYWAIT P0, [UR4], R3 ;  /* 0x00000003ff0075a7 */ /* 0x000f240008001104 */
[----:B--2-4-:R-:W-:Y:S05]  /*4d60*/  @!P0 BRA `(.L_x_98) ;  /* 0x0000004c00d88947 */ /* 0x014fea0003800000 */
.L_x_223:
[----:B------:R-:W-:-:S04]  /*4d70*/  UIADD3 UR4, UPT, UPT, UR18, 0x1, URZ ;  /* 0x0000000112047890 */ /* 0x000fc8000fffe0ff */
[----:B------:R-:W-:-:S04]  /*4d80*/  UISETP.NE.AND UP0, UPT, UR4, 0x4, UPT ;  /* 0x000000040400788c */ /* 0x000fc8000bf05270 */
[----:B------:R-:W-:Y:S02]  /*4d90*/  USEL UR6, URZ, 0x1, UP0 ;  /* 0x00000001ff067887 */ /* 0x000fe40008000000 */
[----:B------:R-:W-:-:S04]  /*4da0*/  USEL UR4, UR4, URZ, UP0 ;  /* 0x000000ff04047287 */ /* 0x000fc80008000000 */
[----:B-1----:R-:W-:Y:S01]  /*4db0*/  ULEA UR5, UR4, UR13, 0x3 ;  /* 0x0000000d04057291 */ /* 0x002fe2000f8e18ff */
[----:B------:R-:W-:-:S04]  /*4dc0*/  LOP3.LUT R2, R11, UR6, RZ, 0x3c, !PT ;  /* 0x000000060b027c12 */ /* 0x000fc8000f8e3cff */
[----:B--2---:R-:W-:-:S04]  /*4dd0*/  SHF.L.U32 R3, R2, 0x1f, RZ ;  /* 0x0000001f02037819 */ /* 0x004fc800000006ff */
[----:B------:R-:W1:Y:S02]  /*4de0*/  SYNCS.PHASECHK.TRANS64.TRYWAIT P0, [UR5], R3 ;  /* 0x00000003ff0075a7 */ /* 0x000e640008001105 */
[----:B-1----:R-:W-:Y:S05]  /*4df0*/  @!P0 BRA `(.L_x_99) ;  /* 0x0000004c00cc8947 */ /* 0x002fea0003800000 */
.L_x_225:
        /* <DEDUP_REMOVED lines=9> */
.L_x_227:
[----:B------:R-:W-:-:S04]  /*4e90*/  UIADD3 UR4, UPT, UPT, UR4, 0x1, URZ ;  /* 0x0000000104047890 */ /* 0x000fc8000fffe0ff */
[----:B------:R-:W-:-:S04]  /*4ea0*/  UISETP.NE.AND UP0, UPT, UR4, 0x4, UPT ;  /* 0x000000040400788c */ /* 0x000fc8000bf05270 */
[----:B------:R-:W-:Y:S02]  /*4eb0*/  USEL UR5, URZ, 0x1, UP0 ;  /* 0x00000001ff057887 */ /* 0x000fe40008000000 */
[----:B------:R-:W-:-:S04]  /*4ec0*/  USEL UR4, UR4, URZ, UP0 ;  /* 0x000000ff04047287 */ /* 0x000fc80008000000 */
[----:B------:R-:W-:Y:S01]  /*4ed0*/  ULEA UR4, UR4, UR13, 0x3 ;  /* 0x0000000d04047291 */ /* 0x000fe2000f8e18ff */
[----:B-1----:R-:W-:-:S04]  /*4ee0*/  LOP3.LUT R3, R2, UR5, RZ, 0x3c, !PT ;  /* 0x0000000502037c12 */ /* 0x002fc8000f8e3cff */
[----:B------:R-:W-:-:S04]  /*4ef0*/  SHF.L.U32 R3, R3, 0x1f, RZ ;  /* 0x0000001f03037819 */ /* 0x000fc800000006ff */
[----:B------:R-:W1:Y:S02]  /*4f00*/  SYNCS.PHASECHK.TRANS64.TRYWAIT P0, [UR4], R3 ;  /* 0x00000003ff0075a7 */ /* 0x000e640008001104 */
[----:B-1----:R-:W-:Y:S05]  /*4f10*/  @!P0 BRA `(.L_x_101) ;  /* 0x0000004c00b48947 */ /* 0x002fea0003800000 */
.L_x_229:
[----:B------:R-:W-:Y:S01]  /*4f20*/  NOP ;  /* 0x0000000000007918 */ /* 0x000fe20000000000 */
[----:B-1----:R-:W1:Y:S01]  /*4f30*/  LDS R0, [UR8+0x14] ;  /* 0x00001408ff007984 */ /* 0x002e620008000800 */
[----:B------:R-:W-:Y:S01]  /*4f40*/  ULOP3.LUT UR4, UR24, 0xffff, URZ, 0xc0, !UPT ;  /* 0x0000ffff18047892 */ /* 0x000fe2000f8ec0ff */
[----:B------:R-:W-:Y:S01]  /*4f50*/  UMOV UR5, 0xffff ;  /* 0x0000ffff00057882 */ /* 0x000fe20000000000 */
[----:B------:R-:W-:Y:S02]  /*4f60*/  UMOV UR6, 0x1 ;  /* 0x0000000100067882 */ /* 0x000fe40000000000 */
[----:B------:R-:W-:-:S04]  /*4f70*/  USHF.R.U32.HI UR4, URZ, 0x5, UR4 ;  /* 0x00000005ff047899 */ /* 0x000fc80008011604 */
[----:B------:R-:W-:Y:S02]  /*4f80*/  USHF.L.U32 UR5, UR5, UR4, URZ ;  /* 0x0000000405057299 */ /* 0x000fe400080006ff */
[----:B------:R-:W-:-:S04]  /*4f90*/  USHF.L.U32 UR4, UR6, UR4, URZ ;  /* 0x0000000406047299 */ /* 0x000fc800080006ff */
[----:B-1----:R-:W-:-:S04]  /*4fa0*/  LOP3.LUT R0, R0, UR5, RZ, 0xc0, !PT ;  /* 0x0000000500007c12 */ /* 0x002fc8000f8ec0ff */
[----:B------:R-:W-:-:S13]  /*4fb0*/  ISETP.NE.AND P0, PT, R0, UR5, PT ;  /* 0x0000000500007c0c */ /* 0x000fda000bf05270 */
[----:B------:R-:W-:Y:S05]  /*4fc0*/  @P0 BRA `(.L_x_102) ;  /* 0x0000000000580947 */ /* 0x000fea0003800000 */
[----:B------:R-:W1:Y:S02]  /*4fd0*/  LDS R0, [UR8+0x18] ;  /* 0x00001808ff007984 */ /* 0x000e640008000800 */
[----:B-1----:R-:W-:-:S04]  /*4fe0*/  LOP3.LUT R0, R0, UR4, RZ, 0xc0, !PT ;  /* 0x0000000400007c12 */ /* 0x002fc8000f8ec0ff */
[----:B------:R-:W-:-:S13]  /*4ff0*/  ISETP.NE.AND P0, PT, R0, UR4, PT ;  /* 0x0000000400007c0c */ /* 0x000fda000bf05270 */
[----:B------:R-:W-:Y:S05]  /*5000*/  @P0 BRA `(.L_x_103) ;  /* 0x00000000003c0947 */ /* 0x000fea0003800000 */
[----:B------:R-:W1:Y:S01]  /*5010*/  S2R R2, SR_LANEID ;  /* 0x0000000000027919 */ /* 0x000e620000000000 */
[----:B------:R-:W-:Y:S01]  /*5020*/  ULOP3.LUT UR5, URZ, UR5, URZ, 0x33, !UPT ;  /* 0x00000005ff057292 */ /* 0x000fe2000f8e33ff */
[----:B------:R-:W-:Y:S01]  /*5030*/  LOP3.LUT R4, RZ, UR4, RZ, 0x33, !PT ;  /* 0x00000004ff047c12 */ /* 0x000fe2000f8e33ff */
[----:B------:R-:W-:Y:S02]  /*5040*/  VOTEU.ANY UR4, UPT, PT ;  /* 0x0000000000047886 */ /* 0x000fe400038e0100 */
[----:B------:R-:W-:Y:S01]  /*5050*/  UFLO.U32 UR4, UR4 ;  /* 0x00000004000472bd */ /* 0x000fe200080e0000 */
[----:B------:R-:W2:Y:S01]  /*5060*/  REDUX UR6, R4 ;  /* 0x00000000040673c4 */ /* 0x000ea20000000000 */
[----:B------:R-:W-:-:S06]  /*5070*/  IMAD.U32 R0, RZ, RZ, UR5 ;  /* 0x00000005ff007e24 */ /* 0x000fcc000f8e00ff */
[----:B------:R4:W-:Y:S01]  /*5080*/  UTCATOMSWS.AND URZ, UR5 ;  /* 0x0000000500ff79e3 */ /* 0x0009e20008000000 */
[----:B------:R-:W3:Y:S01]  /*5090*/  REDUX UR7, R0 ;  /* 0x00000000000773c4 */ /* 0x000ee20000000000 */
[----:B-1----:R-:W-:Y:S01]  /*50a0*/  ISETP.EQ.U32.AND P0, PT, R2, UR4, PT ;  /* 0x0000000402007c0c */ /* 0x002fe2000bf02070 */
[----:B--2---:R-:W-:Y:S01]  /*50b0*/  IMAD.U32 R2, RZ, RZ, UR6 ;  /* 0x00000006ff027e24 */ /* 0x004fe2000f8e00ff */
[----:B---3--:R-:W-:-:S11]  /*50c0*/  MOV R3, UR7 ;  /* 0x0000000700037c02 */ /* 0x008fd60008000f00 */
[----:B------:R4:W-:Y:S04]  /*50d0*/  @P0 ATOMS.AND RZ, [UR8+0x14], R3 ;  /* 0x00001403ffff098c */ /* 0x0009e8000a800008 */
[----:B------:R4:W-:Y:S01]  /*50e0*/  @P0 ATOMS.AND RZ, [UR8+0x18], R2 ;  /* 0x00001802ffff098c */ /* 0x0009e2000a800008 */
[----:B------:R-:W-:Y:S05]  /*50f0*/  BRA `(.L_x_104) ;  /* 0x0000000000147947 */ /* 0x000fea0003800000 */
.L_x_103:
[----:B------:R-:W-:Y:S02]  /*5100*/  MOV R2, 0x5120 ;  /* 0x0000512000027802 */ /* 0x000fe40000000f00 */
[----:B---3-5:R-:W-:Y:S05]  /*5110*/  CALL.REL.NOINC `($__internal_0_$__cuda_sm10x_tcgen05_guardrail_trap_col_being_dealloced_not_returned_by_alloc) ;  /* 0x0000005000107944 */ /* 0x028fea0003c00000 */
[----:B------:R-:W-:Y:S05]  /*5120*/  BRA `(.L_x_104) ;  /* 0x0000000000087947 */ /* 0x000fea0003800000 */
.L_x_102:
[----:B------:R-:W-:Y:S02]  /*5130*/  MOV R2, 0x5150 ;  /* 0x0000515000027802 */ /* 0x000fe40000000f00 */
[----:B---3-5:R-:W-:Y:S05]  /*5140*/  CALL.REL.NOINC `($__internal_2_$__cuda_sm10x_tcgen05_guardrail_trap_unallocated_columns_being_dealloced) ;  /* 0x00000050001c7944 */ /* 0x028fea0003c00000 */
.L_x_104:
[----:B------:R-:W-:Y:S01]  /*5150*/  NOP ;  /* 0x0000000000007918 */ /* 0x000fe20000000000 */
[----:B----4-:R-:W-:Y:S05]  /*5160*/  EXIT ;  /* 0x000000000000794d */ /* 0x010fea0003800000 */
.L_x_86:
[----:B------:R-:W-:-:S09]  /*5170*/  UISETP.NE.OR UP0, UPT, UR18, 0x3, !UP3 ;  /* 0x000000031200788c */ /* 0x000fd2000df05670 */
[----:B------:R-:W-:Y:S05]  /*5180*/  BRA.U UP0, `(.L_x_105) ;  /* 0x0000000d00ac7547 */ /* 0x000fea000b800000 */
[----:B------:R-:W2:Y:S01]  /*5190*/  LDCU.64 UR4, c[0x0][0x888] ;  /* 0x00011100ff0477ac */ /* 0x000ea20008000a00 */
[----:B------:R-:W3:Y:S01]  /*51a0*/  S2UR UR10, SR_CgaCtaId ;  /* 0x00000000000a79c3 */ /* 0x000ee20000008800 */
[----:B------:R-:W-:Y:S02]  /*51b0*/  HFMA2 R9, -RZ, RZ, 0, 0 ;  /* 0x00000000ff097431 */ /* 0x000fe400000001ff */
[----:B------:R-:W-:Y:S01]  /*51c0*/  IMAD.MOV.U32 R11, RZ, RZ, 0x1 ;  /* 0x00000001ff0b7424 */ /* 0x000fe200078e00ff */
[----:B------:R-:W4:Y:S01]  /*51d0*/  LDCU UR31, c[0x0][0x370] ;  /* 0x00006e00ff1f77ac */ /* 0x000f220008000800 */
[----:B------:R-:W-:Y:S01]  /*51e0*/  IMAD.MOV.U32 R10, RZ, RZ, RZ ;  /* 0x000000ffff0a7224 */ /* 0x000fe200078e00ff */
[----:B------:R-:W-:Y:S01]  /*51f0*/  MOV R3, 0x1000 ;  /* 0x0000100000037802 */ /* 0x000fe20000000f00 */
[----:B------:R-:W4:Y:S01]  /*5200*/  LDCU.128 UR32, c[0x0][0xb10] ;  /* 0x00016200ff2077ac */ /* 0x000f220008000c00 */
[----:B------:R-:W1:Y:S01]  /*5210*/  LDC.64 R12, c[0x0][0x348] ;  /* 0x0000d200ff0c7b82 */ /* 0x000e620000000a00 */
[----:B------:R-:W3:Y:S01]  /*5220*/  LDCU UR27, c[0x0][0x374] ;  /* 0x00006e80ff1b77ac */ /* 0x000ee20008000800 */
[----:B------:R-:W3:Y:S01]  /*5230*/  LDCU.64 UR28, c[0x0][0x890] ;  /* 0x00011200ff1c77ac */ /* 0x000ee20008000a00 */
[----:B------:R-:W3:Y:S01]  /*5240*/  LDCU UR15, c[0x0][0xb0c] ;  /* 0x00016180ff0f77ac */ /* 0x000ee20008000800 */
[----:B--2---:R-:W-:Y:S01]  /*5250*/  UISETP.NE.U32.AND UP0, UPT, UR4, URZ, UPT ;  /* 0x000000ff0400728c */ /* 0x004fe2000bf05070 */
[----:B------:R-:W2:Y:S01]  /*5260*/  LDCU UR43, c[0x0][0xb20] ;  /* 0x00016400ff2b77ac */ /* 0x000ea20008000800 */
[----:B------:R-:W2:Y:S01]  /*5270*/  LDCU UR4, c[0x0][0xb30] ;  /* 0x00016600ff0477ac */ /* 0x000ea20008000800 */
[----:B------:R-:W-:Y:S01]  /*5280*/  UMOV UR21, 0x400 ;  /* 0x0000040000157882 */ /* 0x000fe20000000000 */
[----:B----4-:R-:W-:-:S02]  /*5290*/  UIMAD.WIDE.U32 UR6, UR31, UR32, URZ ;  /* 0x000000201f0672a5 */ /* 0x010fc4000f8e00ff */
[----:B---3--:R-:W-:Y:S02]  /*52a0*/  UIMAD.WIDE.U32 UR8, UR27, UR35, URZ ;  /* 0x000000231b0872a5 */ /* 0x008fe4000f8e00ff */
[----:B------:R-:W-:Y:S02]  /*52b0*/  ULEA UR21, UR10, UR21, 0x18 ;  /* 0x000000150a157291 */ /* 0x000fe4000f8ec0ff */
[----:B------:R-:W-:Y:S02]  /*52c0*/  UISETP.NE.U32.AND UP6, UPT, UR28, URZ, UPT ;  /* 0x000000ff1c00728c */ /* 0x000fe4000bfc5070 */
[----:B------:R-:W-:Y:S02]  /*52d0*/  UIADD3 UR38, UPT, UPT, UR21, 0x228, URZ ;  /* 0x0000022815267890 */ /* 0x000fe4000fffe0ff */
[----:B------:R-:W-:Y:S02]  /*52e0*/  UIADD3 UR17, UPT, UPT, UR21, 0x220, URZ ;  /* 0x0000022015117890 */ /* 0x000fe4000fffe0ff */
[----:B------:R-:W-:-:S02]  /*52f0*/  UISETP.NE.AND.EX UP5, UPT, UR5, URZ, UPT, UP0 ;  /* 0x000000ff0500728c */ /* 0x000fc4000bfa5300 */
[----:B------:R-:W-:Y:S01]  /*5300*/  UISETP.NE.AND UP0, UPT, UR42, 0x1, UPT ;  /* 0x000000012a00788c */ /* 0x000fe2000bf05270 */
[----:B------:R-:W-:Y:S01]  /*5310*/  UMOV UR41, UR7 ;  /* 0x0000000700297c82 */ /* 0x000fe20008000000 */
[----:B------:R-:W-:Y:S01]  /*5320*/  UMOV UR40, UR9 ;  /* 0x0000000900287c82 */ /* 0x000fe20008000000 */
[----:B------:R-:W-:Y:S02]  /*5330*/  USEL UR37, URZ, 0x1, UP4 ;  /* 0x00000001ff257887 */ /* 0x000fe4000a000000 */
[----:B------:R-:W-:Y:S02]  /*5340*/  UISETP.NE.AND UP0, UPT, UR15, 0x1, UPT ;  /* 0x000000010f00788c */ /* 0x000fe4000bf05270 */
[----:B------:R-:W-:Y:S02]  /*5350*/  UPLOP3.LUT UP4, UPT, UPT, UPT, UPT, 0x40, 0x4 ;  /* 0x000000000004789c */ /* 0x000fe40003f8e870 */
[----:B------:R-:W-:Y:S01]  /*5360*/  UISETP.GE.AND UP2, UPT, UR42, 0x1, UPT ;  /* 0x000000012a00788c */ /* 0x000fe2000bf46270 */
[----:B------:R-:W3:Y:S01]  /*5370*/  LDCU.64 UR22, c[0x0][0xb28] ;  /* 0x00016500ff1677ac */ /* 0x000ee20008000a00 */
[----:B------:R-:W-:-:S02]  /*5380*/  UISETP.NE.AND.EX UP6, UPT, UR29, URZ, UPT, UP6 ;  /* 0x000000ff1d00728c */ /* 0x000fc4000bfc5360 */
[----:B------:R-:W-:Y:S02]  /*5390*/  UPRMT UR38, UR10, 0x654, UR38 ;  /* 0x000006540a267896 */ /* 0x000fe40008000026 */
[----:B------:R-:W-:Y:S02]  /*53a0*/  UPRMT UR39, UR10, 0x654, UR17 ;  /* 0x000006540a277896 */ /* 0x000fe40008000011 */
[----:B------:R-:W-:Y:S02]  /*53b0*/  USHF.R.U32.HI UR41, URZ, UR33, UR41 ;  /* 0x00000021ff297299 */ /* 0x000fe40008011629 */
[----:B--2---:R-:W-:Y:S02]  /*53c0*/  USHF.R.U32.HI UR40, URZ, UR43, UR40 ;  /* 0x0000002bff287299 */ /* 0x004fe40008011628 */
[----:B------:R-:W-:Y:S02]  /*53d0*/  UISETP.NE.AND UP0, UPT, UR34, 0x1, UPT ;  /* 0x000000012200788c */ /* 0x000fe4000bf05270 */
[----:B-1----:R-:W-:-:S11]  /*53e0*/  UISETP.NE.AND UP3, UPT, UR4, 0x1, UPT ;  /* 0x000000010400788c */ /* 0x002fd6000bf65270 */
.L_x_114:
[C---:B------:R-:W-:Y:S02]  /*53f0*/  LEA R8, R10.reuse, UR21, 0x3 ;  /* 0x000000150a087c11 */ /* 0x040fe4000f8e18ff */
[----:B------:R-:W-:Y:S02]  /*5400*/  SHF.L.U32 R5, R9, 0x1f, RZ ;  /* 0x0000001f09057819 */ /* 0x000fe400000006ff */
[----:B------:R-:W-:Y:S02]  /*5410*/  LEA R6, R10, UR21, 0x4 ;  /* 0x000000150a067c11 */ /* 0x000fe4000f8e20ff */
[----:B-1----:R-:W1:Y:S02]  /*5420*/  SYNCS.PHASECHK.TRANS64.TRYWAIT P0, [R8+URZ+0x250], R5 ;  /* 0x00025005080075a7 */ /* 0x002e6400080011ff */
[----:B-1----:R-:W-:Y:S05]  /*5430*/  @!P0 BRA `(.L_x_106) ;  /* 0x0000004800848947 */ /* 0x002fea0003800000 */
.L_x_230:
[----:B-1----:R-:W1:Y:S01]  /*5440*/  LDS.128 R4, [R6+0x2e0] ;  /* 0x0002e00006047984 */ /* 0x002e620000000c00 */
[----:B------:R-:W-:Y:S01]  /*5450*/  UISETP.GE.AND UP0, UPT, UR42, 0x1, UPT ;  /* 0x000000012a00788c */ /* 0x000fe2000bf06270 */
[----:B------:R-:W-:Y:S01]  /*5460*/  @!PT LDS RZ, [RZ] ;  /* 0x00000000fffff984 */ /* 0x000fe20000000800 */
[----:B------:R-:W-:Y:S01]  /*5470*/  @!PT LDS RZ, [RZ] ;  /* 0x00000000fffff984 */ /* 0x000fe20000000800 */
[----:B------:R-:W-:Y:S01]  /*5480*/  @!PT LDS RZ, [RZ] ;  /* 0x00000000fffff984 */ /* 0x000fe20000000800 */
[----:B------:R-:W-:Y:S01]  /*5490*/  @!PT LDS RZ, [RZ] ;  /* 0x00000000fffff984 */ /* 0x000fe20000000800 */
[----:B------:R2:W-:Y:S06]  /*54a0*/  MEMBAR.ALL.CTA ;  /* 0x0000000000007992 */ /* 0x0005ec0000008000 */
[----:B--2---:R-:W2:Y:S01]  /*54b0*/  FENCE.VIEW.ASYNC.S ;  /* 0x00000000000073c6 */ /* 0x004ea20000000000 */
[----:B-1----:R-:W-:Y:S11]  /*54c0*/  LOP3.LUT P0, RZ, R6, 0x1, RZ, 0xc0, !PT ;  /* 0x0000000106ff7812 */ /* 0x002ff6000780c0ff */
[----:B------:R-:W-:Y:S02]  /*54d0*/  @!UPT UIADD3 URZ, UPT, UPT, URZ, URZ, URZ ;  /* 0x000000fffffff290 */ /* 0x000fe4000fffe0ff */
[----:B--2---:R-:W-:Y:S01]  /*54e0*/  VOTEU.ANY UP2, P0 ;  /* 0x0000000000ff7886 */ /* 0x004fe20000040100 */
[----:B------:R-:W-:Y:S11]  /*54f0*/  PLOP3.LUT P0, PT, PT, PT, UP2, 0x80, 0x8 ;  /* 0x000000000008781c */ /* 0x000ff60003f0f028 */
[----:B------:R-:W-:Y:S02]  /*5500*/  @!UPT UIADD3 URZ, UPT, UPT, URZ, URZ, URZ ;  /* 0x000000fffffff290 */ /* 0x000fe4000fffe0ff */
[----:B------:R-:W-:Y:S02]  /*5510*/  @P0 SHF.R.U32.HI R0, RZ, 0x10, R5 ;  /* 0x00000010ff000819 */ /* 0x000fe40000011605 */
[----:B------:R-:W-:Y:S02]  /*5520*/  @P0 MOV R2, R4 ;  /* 0x0000000400020202 */ /* 0x000fe40000000f00 */
[----:B------:R-:W-:Y:S01]  /*5530*/  @P0 R2UR UR4, R0 ;  /* 0x00000000000402ca */ /* 0x000fe200000e0000 */
[----:B------:R-:W-:Y:S01]  /*5540*/  VIADD R0, R8, 0x260 ;  /* 0x0000026008007836 */ /* 0x000fe20000000000 */
[----:B------:R-:W-:Y:S02]  /*5550*/  @P0 LOP3.LUT R4, R5, 0xffff, RZ, 0xc0, !PT ;  /* 0x0000ffff05040812 */ /* 0x000fe400078ec0ff */
[----:B------:R-:W-:Y:S02]  /*5560*/  @P0 R2UR UR6, R2 ;  /* 0x00000000020602ca */ /* 0x000fe400000e0000 */
[----:B------:R-:W-:Y:S02]  /*5570*/  PRMT R0, RZ, 0x654, R0 ;  /* 0x00000654ff007816 */ /* 0x000fe40000000000 */
[----:B------:R-:W-:Y:S02]  /*5580*/  @P0 R2UR UR5, R4 ;  /* 0x00000000040502ca */ /* 0x000fe400000e0000 */
[----:B------:R1:W-:Y:S03]  /*5590*/  SYNCS.ARRIVE.TRANS64.RED.A1T0 RZ, [R0+URZ], RZ ;  /* 0x000000ff00ff79a7 */ /* 0x0003e600081004ff */
[----:B------:R-:W-:Y:S04]  /*55a0*/  @UP2 UMOV UR26, UR4 ;  /* 0x00000004001a2c82 */ /* 0x000fe80008000000 */
[----:B------:R-:W-:Y:S04]  /*55b0*/  @UP2 UMOV UR14, UR6 ;  /* 0x00000006000e2c82 */ /* 0x000fe80008000000 */
[----:B------:R-:W-:Y:S01]  /*55c0*/  @UP2 UMOV UR13, UR5 ;  /* 0x00000005000d2c82 */ /* 0x000fe20008000000 */
[----:B------:R-:W-:Y:S05]  /*55d0*/  BRA.U !UP0, `(.L_x_107) ;  /* 0x0000000108c07547 */ /* 0x000fea000b800000 */
[----:B------:R-:W-:Y:S02]  /*55e0*/  UIMAD.WIDE.U32 UR8, UR13, UR35, URZ ;  /* 0x000000230d0872a5 */ /* 0x000fe4000f8e00ff */
[----:B------:R-:W-:Y:S02]  /*55f0*/  UP2UR UR12, UPR, URZ, 0x4 ;  /* 0x00000004ff0c7883 */ /* 0x000fe40008000000 */
[----:B------:R-:W-:Y:S02]  /*5600*/  UISETP.NE.AND UP2, UPT, UR34, 0x1, UPT ;  /* 0x000000012200788c */ /* 0x000fe4000bf45270 */
[----:B------:R-:W-:Y:S02]  /*5610*/  UIMAD.WIDE.U32 UR10, UR14, UR32, URZ ;  /* 0x000000200e0a72a5 */ /* 0x000fe4000f8e00ff */
[----:B------:R-:W-:Y:S02]  /*5620*/  USEL UR4, UR27, UR40, !UP2 ;  /* 0x000000281b047287 */ /* 0x000fe4000d000000 */
[----:B------:R-:W-:Y:S02]  /*5630*/  UISETP.NE.AND UP0, UPT, UR15, 0x1, UPT ;  /* 0x000000010f00788c */ /* 0x000fe4000bf05270 */
[----:B------:R-:W-:Y:S02]  /*5640*/  UP2UR UR16, UPR, URZ, 0x2 ;  /* 0x00000002ff107883 */ /* 0x000fe40008000000 */
[----:B------:R-:W-:Y:S02]  /*5650*/  UISETP.NE.AND UP1, UPT, UR42, 0x1, UPT ;  /* 0x000000012a00788c */ /* 0x000fe4000bf25270 */
[----:B---3--:R-:W-:Y:S02]  /*5660*/  UIMAD.WIDE.U32 UR18, UR4, UR22, URZ ;  /* 0x00000016041272a5 */ /* 0x008fe4000f8e00ff */
[----:B------:R-:W-:Y:S01]  /*5670*/  USEL UR7, UR31, UR41, !UP0 ;  /* 0x000000291f077287 */ /* 0x000fe2000c000000 */
[----:B------:R-:W-:Y:S02]  /*5680*/  UMOV UR5, UR9 ;  /* 0x0000000900057c82 */ /* 0x000fe40008000000 */
[----:B------:R-:W-:Y:S02]  /*5690*/  USHF.R.U32.HI UR6, URZ, UR43, UR5 ;  /* 0x0000002bff067299 */ /* 0x000fe40008011605 */
[----:B------:R-:W-:Y:S02]  /*56a0*/  UIMAD.WIDE.U32 UR24, UR7, UR22, URZ ;  /* 0x00000016071872a5 */ /* 0x000fe4000f8e00ff */
[----:B------:R-:W-:Y:S02]  /*56b0*/  USEL UR6, UR13, UR6, !UP2 ;  /* 0x000000060d067287 */ /* 0x000fe4000d000000 */
[----:B------:R-:W-:Y:S01]  /*56c0*/  UISETP.NE.AND UP2, UPT, UR12, URZ, UPT ;  /* 0x000000ff0c00728c */ /* 0x000fe2000bf45270 */
[----:B------:R-:W-:Y:S01]  /*56d0*/  UMOV UR5, UR11 ;  /* 0x0000000b00057c82 */ /* 0x000fe20008000000 */
[----:B------:R-:W-:Y:S02]  /*56e0*/  UIMAD.WIDE.U32 UR10, UR6, UR22, URZ ;  /* 0x00000016060a72a5 */ /* 0x000fe4000f8e00ff */
[----:B------:R-:W-:Y:S03]  /*56f0*/  USHF.R.U32.HI UR8, URZ, UR33, UR5 ;  /* 0x00000021ff087299 */ /* 0x000fe60008011605 */
[----:B------:R-:W-:Y:S02]  /*5700*/  UMOV UR5, UR19 ;  /* 0x0000001300057c82 */ /* 0x000fe40008000000 */
[----:B------:R-:W-:Y:S03]  /*5710*/  @UP1 USHF.R.U32.HI UR4, URZ, UR23, UR5 ;  /* 0x00000017ff041299 */ /* 0x000fe60008011605 */
[----:B------:R-:W-:Y:S01]  /*5720*/  UMOV UR5, UR25 ;  /* 0x0000001900057c82 */ /* 0x000fe20008000000 */
[----:B------:R-:W-:Y:S02]  /*5730*/  UIMAD UR4, UR42, UR4, URZ ;  /* 0x000000042a0472a4 */ /* 0x000fe4000f8e02ff */
[----:B------:R-:W-:Y:S02]  /*5740*/  @UP1 USHF.R.U32.HI UR7, URZ, UR23, UR5 ;  /* 0x00000017ff071299 */ /* 0x000fe40008011605 */
[----:B------:R-:W-:Y:S02]  /*5750*/  USEL UR5, UR14, UR8, !UP0 ;  /* 0x000000080e057287 */ /* 0x000fe4000c000000 */
[----:B------:R-:W-:Y:S02]  /*5760*/  UIMAD UR8, UR42, UR7, URZ ;  /* 0x000000072a0872a4 */ /* 0x000fe4000f8e02ff */
[----:B------:R-:W-:Y:S03]  /*5770*/  UISETP.GE.AND UP0, UPT, UR6, UR4, UPT ;  /* 0x000000040600728c */ /* 0x000fe6000bf06270 */
[----:B------:R-:W-:Y:S01]  /*5780*/  UMOV UR4, UR11 ;  /* 0x0000000b00047c82 */ /* 0x000fe20008000000 */
[----:B------:R-:W-:Y:S02]  /*5790*/  UISETP.GE.OR UP0, UPT, UR5, UR8, UP0 ;  /* 0x000000080500728c */ /* 0x000fe40008706670 */
[----:B------:R-:W-:Y:S02]  /*57a0*/  USHF.R.U32.HI UR4, URZ, UR23, UR4 ;  /* 0x00000017ff047299 */ /* 0x000fe40008011604 */
[----:B------:R-:W-:Y:S02]  /*57b0*/  UIMAD.WIDE.U32 UR8, UR5, UR22, URZ ;  /* 0x00000016050872a5 */ /* 0x000fe4000f8e00ff */
[----:B------:R-:W-:Y:S04]  /*57c0*/  USEL UR10, UR6, UR4, !UP1 ;  /* 0x00000004060a7287 */ /* 0x000fe8000c800000 */
[----:B------:R-:W-:Y:S01]  /*57d0*/  UIADD3 UR11, UPT, UPT, -UR10, URZ, URZ ;  /* 0x000000ff0a0b7290 */ /* 0x000fe2000fffe1ff */
[----:B------:R-:W-:Y:S02]  /*57e0*/  @!UP0 UMOV UR4, UR9 ;  /* 0x0000000900048c82 */ /* 0x000fe40008000000 */
[----:B------:R-:W-:Y:S02]  /*57f0*/  @!UP0 USHF.R.U32.HI UR4, URZ, UR23, UR4 ;  /* 0x00000017ff048299 */ /* 0x000fe40008011604 */
[----:B------:R-:W-:Y:S02]  /*5800*/  UIMAD UR8, UR42, UR11, UR6 ;  /* 0x0000000b2a0872a4 */ /* 0x000fe4000f8e0206 */
[----:B------:R-:W-:Y:S02]  /*5810*/  @!UP0 USEL UR4, UR5, UR4, !UP1 ;  /* 0x0000000405048287 */ /* 0x000fe4000c800000 */
[----:B------:R-:W-:Y:S02]  /*5820*/  UISETP.NE.AND UP1, UPT, UR16, URZ, UPT ;  /* 0x000000ff1000728c */ /* 0x000fe4000bf25270 */
[----:B------:R-:W-:Y:S02]  /*5830*/  @!UP0 UIMAD UR8, UR7, UR8, UR4 ;  /* 0x00000008070882a4 */ /* 0x000fe4000f8e0204 */
[----:B------:R-:W-:Y:S02]  /*5840*/  @!UP0 UIADD3 UR9, UPT, UPT, UR10, -UR4, URZ ;  /* 0x800000040a098290 */ /* 0x000fe4000fffe0ff */
[----:B------:R-:W-:Y:S02]  /*5850*/  UIADD3 UR4, UPT, UPT, -UR5, URZ, URZ ;  /* 0x000000ff05047290 */ /* 0x000fe4000fffe1ff */
[----:B------:R-:W-:Y:S02]  /*5860*/  UIADD3 UR7, UPT, UPT, -UR6, URZ, URZ ;  /* 0x000000ff06077290 */ /* 0x000fe4000fffe1ff */
[----:B------:R-:W-:Y:S02]  /*5870*/  @!UP0 UIMAD UR6, UR9, UR42, UR5 ;  /* 0x0000002a090682a4 */ /* 0x000fe4000f8e0205 */
[----:B------:R-:W-:Y:S02]  /*5880*/  UIMAD UR14, UR15, UR4, UR14 ;  /* 0x000000040f0e72a4 */ /* 0x000fe4000f8e020e */
[----:B------:R-:W-:Y:S01]  /*5890*/  UIMAD UR13, UR34, UR7, UR13 ;  /* 0x00000007220d72a4 */ /* 0x000fe2000f8e020d */
[----:B------:R-:W-:Y:S02]  /*58a0*/  @!UP0 UMOV UR5, UR8 ;  /* 0x0000000800058c82 */ /* 0x000fe40008000000 */
[----:B------:R-:W-:Y:S02]  /*58b0*/  UIMAD UR14, UR5, UR15, UR14 ;  /* 0x0000000f050e72a4 */ /* 0x000fe4000f8e020e */
[----:B------:R-:W-:Y:S11]  /*58c0*/  UIMAD UR13, UR6, UR34, UR13 ;  /* 0x00000022060d72a4 */ /* 0x000ff6000f8e020d */
[----:B------:R-:W-:Y:S01]  /*58d0*/  @!UPT UIADD3 URZ, UPT, UPT, URZ, URZ, URZ ;  /* 0x000000fffffff290 */ /* 0x000fe2000fffe0ff */
.L_x_107:
[----:B------:R-:W2:Y:S01]  /*58e0*/  @!UP3 LDCU.128 UR8, c[0x0][0xb10] ;  /* 0x00016200ff08b7ac */ /* 0x000ea20008000c00 */
[----:B------:R-:W-:Y:S02]  /*58f0*/  ISETP.NE.U32.AND P0, PT, RZ, UR28, PT ;  /* 0x0000001cff007c0c */ /* 0x000fe4000bf05070 */
[----:B------:R-:W-:Y:S02]  /*5900*/  SHF.L.U32 R4, R11, 0x1f, RZ ;  /* 0x0000001f0b047819 */ /* 0x000fe400000006ff */
[----:B------:R-:W-:Y:S01]  /*5910*/  ISETP.NE.AND.EX P0, PT, RZ, UR29, PT, P0 ;  /* 0x0000001dff007c0c */ /* 0x000fe2000bf05300 */
[----:B------:R-:W4:Y:S01]  /*5920*/  @!UP3 LDCU UR5, c[0x0][0xb0c] ;  /* 0x00016180ff05b7ac */ /* 0x000f220008000800 */
[----:B------:R-:W-:Y:S02]  /*5930*/  USHF.L.U32 UR19, UR20, 0x6, URZ ;  /* 0x0000000614137899 */ /* 0x000fe400080006ff */
[----:B------:R-:W-:Y:S02]  /*5940*/  USHF.L.U32 UR18, UR30, 0x7, URZ ;  /* 0x000000071e127899 */ /* 0x000fe400080006ff */
[----:B--2---:R-:W-:Y:S07]  /*5950*/  UIMAD.WIDE.U32 UR6, UR14, UR8, URZ ;  /* 0x000000080e0672a5 */ /* 0x004fee000f8e00ff */
[----:B------:R-:W-:Y:S01]  /*5960*/  @!UP3 UMOV UR4, UR7 ;  /* 0x000000070004bc82 */ /* 0x000fe20008000000 */
[----:B----4-:R-:W-:Y:S02]  /*5970*/  @!UP3 UISETP.NE.AND UP0, UPT, UR5, 0x1, UPT ;  /* 0x000000010500b88c */ /* 0x010fe4000bf05270 */
[----:B------:R-:W-:Y:S02]  /*5980*/  @!UP3 USHF.R.U32.HI UR4, URZ, UR9, UR4 ;  /* 0x00000009ff04b299 */ /* 0x000fe40008011604 */
[----:B------:R-:W-:Y:S02]  /*5990*/  UIMAD.WIDE.U32 UR6, UR13, UR11, URZ ;  /* 0x0000000b0d0672a5 */ /* 0x000fe4000f8e00ff */
[----:B------:R-:W-:Y:S02]  /*59a0*/  @!UP3 USEL UR8, UR14, UR4, !UP0 ;  /* 0x000000040e08b287 */ /* 0x000fe4000c000000 */
[----:B------:R-:W-:Y:S03]  /*59b0*/  @!UP3 UISETP.NE.AND UP0, UPT, UR10, 0x1, UPT ;  /* 0x000000010a00b88c */ /* 0x000fe6000bf05270 */
[----:B------:R-:W-:Y:S02]  /*59c0*/  @!UP3 UMOV UR6, UR7 ;  /* 0x000000070006bc82 */ /* 0x000fe40008000000 */
[----:B------:R-:W2:Y:S02]  /*59d0*/  @!UP3 LDCU UR4, c[0x0][0xb20] ;  /* 0x00016400ff04b7ac */ /* 0x000ea40008000800 */
[----:B--2---:R-:W-:Y:S04]  /*59e0*/  @!UP3 USHF.R.U32.HI UR6, URZ, UR4, UR6 ;  /* 0x00000004ff06b299 */ /* 0x004fe80008011606 */
[----:B------:R-:W-:Y:S04]  /*59f0*/  @!UP3 USEL UR6, UR13, UR6, !UP0 ;  /* 0x000000060d06b287 */ /* 0x000fe8000c000000 */
[----:B------:R-:W-:Y:S02]  /*5a00*/  @!UP3 UIADD3 UR4, UPT, UPT, -UR8, UR6, URZ ;  /* 0x000000060804b290 */ /* 0x000fe4000fffe1ff */
[----:B------:R-:W-:Y:S02]  /*5a10*/  @!UP3 UIADD3 UR6, UPT, UPT, UR8, -UR6, URZ ;  /* 0x800000060806b290 */ /* 0x000fe4000fffe0ff */
[----:B------:R-:W-:Y:S02]  /*5a20*/  @!UP3 UIMAD UR14, UR4, UR5, UR14 ;  /* 0x00000005040eb2a4 */ /* 0x000fe4000f8e020e */
[----:B------:R-:W-:Y:S01]  /*5a30*/  @!UP3 UIMAD UR13, UR6, UR10, UR13 ;  /* 0x0000000a060db2a4 */ /* 0x000fe2000f8e020d */
[----:B------:R-:W-:Y:S11]  /*5a40*/  BRA.U UP4, `(.L_x_108) ;  /* 0x0000000104107547 */ /* 0x000ff6000b800000 */
[----:B-1----:R-:W-:Y:S04]  /*5a50*/  MOV R0, UR37 ;  /* 0x0000002500007c02 */ /* 0x002fe80008000f00 */
[----:B------:R-:W-:Y:S04]  /*5a60*/  SHF.L.U32 R5, R0, 0x1f, RZ ;  /* 0x0000001f00057819 */ /* 0x000fe800000006ff */
[----:B------:R-:W1:Y:S02]  /*5a70*/  SYNCS.PHASECHK.TRANS64.TRYWAIT P1, [UR21+0x248], R5 ;  /* 0x00024805ff0075a7 */ /* 0x000e640008021115 */
[----:B-1----:R-:W-:Y:S05]  /*5a80*/  @!P1 BRA `(.L_x_109) ;  /* 0x0000004400049947 */ /* 0x002fea0003800000 */
.L_x_108:
[----:B------:R-:W-:Y:S05]  /*5a90*/  BRA.U !UP6, `(.L_x_110) ;  /* 0x000000010e387547 */ /* 0x000fea000b800000 */
[----:B------:R-:W-:Y:S01]  /*5aa0*/  UPLOP3.LUT UP1, UPT, UPT, UPT, UP5, 0x80, 0x8 ;  /* 0x000000000008789c */ /* 0x000fe20003f2f050 */
[----:B-1----:R-:W-:Y:S01]  /*5ab0*/  HFMA2 R0, -RZ, RZ, 0, 5.9604644775390625e-08 ;  /* 0x00000001ff007431 */ /* 0x002fe200000001ff */
[----:B------:R-:W1:Y:S01]  /*5ac0*/  LDCU.64 UR8, c[0x0][0x358] ;  /* 0x00006b00ff0877ac */ /* 0x000e620008000a00 */
[----:B------:R-:W-:Y:S03]  /*5ad0*/  IMAD.MOV.U32 R84, RZ, RZ, 0x1 ;  /* 0x00000001ff547424 */ /* 0x000fe600078e00ff */
[----:B------:R-:W-:Y:S05]  /*5ae0*/  PLOP3.LUT P1, PT, PT, PT, UP1, 0x80, 0x8 ;  /* 0x000000000008781c */ /* 0x000fea0003f2f018 */
[----:B------:R-:W2:Y:S01]  /*5af0*/  @UP1 LDCU.64 UR4, c[0x0][0x888] ;  /* 0x00011100ff0417ac */ /* 0x000ea20008000a00 */
[----:B------:R-:W-:Y:S07]  /*5b00*/  @UP1 UIMAD UR6, UR36, UR28, URZ ;  /* 0x0000001c240612a4 */ /* 0x000fee000f8e02ff */
[----:B------:R-:W-:Y:S01]  /*5b10*/  @!P1 PRMT R84, R0, 0x7610, R84 ;  /* 0x0000761000549816 */ /* 0x000fe20000000054 */
[----:B--2---:R-:W-:Y:S06]  /*5b20*/  @UP1 UIMAD.WIDE UR4, UR6, 0x4, UR4 ;  /* 0x00000004060418a5 */ /* 0x004fec000f8e0204 */
[----:B------:R-:W-:Y:S01]  /*5b30*/  IMAD.U32 R6, RZ, RZ, UR4 ;  /* 0x00000004ff067e24 */ /* 0x000fe2000f8e00ff */
[----:B------:R-:W-:Y:S04]  /*5b40*/  MOV R7, UR5 ;  /* 0x0000000500077c02 */ /* 0x000fe80008000f00 */
[----:B------:R-:W2:Y:S01]  /*5b50*/  @!UP1 LDCU UR4, c[0x0][0x880] ;  /* 0x00011000ff0497ac */ /* 0x000ea20008000800 */
[----:B-1---5:R4:W5:Y:S02]  /*5b60*/  @P1 LDG.E R41, desc[UR8][R6.64] ;  /* 0x0000000806291981 */ /* 0x022964000c1e1900 */
[----:B--2-4-:R-:W-:Y:S07]  /*5b70*/  @!P1 IMAD.U32 R41, RZ, RZ, UR4 ;  /* 0x00000004ff299e24 */ /* 0x014fee000f8e00ff */
.L_x_110:
[----:B-----5:R-:W-:Y:S01]  /*5b80*/  @!P0 FSETP.EQ.AND P2, PT, R41, RZ, PT ;  /* 0x000000ff2900820b */ /* 0x020fe20003f42000 */
[----:B------:R-:W-:Y:S01]  /*5b90*/  @!UPT UIADD3 URZ, UPT, UPT, URZ, URZ, URZ ;  /* 0x000000fffffff290 */ /* 0x000fe2000fffe0ff */
[----:B------:R-:W-:Y:S11]  /*5ba0*/  @!P0 BRA `(.L_x_111) ;  /* 0x0000000000148947 */ /* 0x000ff60003800000 */
[----:B------:R-:W-:Y:S02]  /*5bb0*/  LOP3.LUT P0, RZ, R84, 0xff, RZ, 0xc0, !PT ;  /* 0x000000ff54ff7812 */ /* 0x000fe4000780c0ff */
[----:B------:R-:W-:Y:S04]  /*5bc0*/  PLOP3.LUT P2, PT, PT, PT, UP1, 0x80, 0x8 ;  /* 0x000000000008781c */ /* 0x000fe80003f4f018 */
[----:B------:R-:W-:Y:S07]  /*5bd0*/  PLOP3.LUT P2, PT, P2, PT, PT, 0x8, 0x80 ;  /* 0x000000000080781c */ /* 0x000fee000174e170 */
[----:B------:R-:W-:Y:S11]  /*5be0*/  @P0 FSETP.EQ.AND P2, PT, R41, RZ, PT ;  /* 0x000000ff2900020b */ /* 0x000ff60003f42000 */
[----:B------:R-:W-:Y:S02]  /*5bf0*/  @!UPT UIADD3 URZ, UPT, UPT, URZ, URZ, URZ ;  /* 0x000000fffffff290 */ /* 0x000fe4000fffe0ff */
.L_x_111:
[----:B------:R-:W2:Y:S01]  /*5c00*/  SYNCS.PHASECHK.TRANS64.TRYWAIT P0, [UR21+0x230], R4 ;  /* 0x00023004ff0075a7 */ /* 0x000ea20008001115 */
[----:B------:R-:W-:Y:S04]  /*5c10*/  ELECT P1, URZ, PT ;  /* 0x0000000000ff782f */ /* 0x000fe80003820000 */
[----:B------:R-:W-:Y:S01]  /*5c20*/  PLOP3.LUT P1, PT, P2, P1, PT, 0xf2, 0x2f ;  /* 0x00000000002f781c */ /* 0x000fe20001723e72 */
[----:B------:R-:W-:Y:S01]  /*5c30*/  @!UPT UIADD3 URZ, UPT, UPT, URZ, URZ, URZ ;  /* 0x000000fffffff290 */ /* 0x000fe2000fffe0ff */
[----:B--2---:R-:W-:Y:S11]  /*5c40*/  @!P0 BRA `(.L_x_112) ;  /* 0x0000004000ac8947 */ /* 0x004ff60003800000 */
.L_x_233:
[----:B------:R-:W-:Y:S01]  /*5c50*/  @!P1 IADD3 R2, P0, PT, R12, 0x580, RZ ;  /* 0x000005800c029810 */ /* 0x000fe20007f1e0ff */
[----:B------:R-:W-:Y:S01]  /*5c60*/  VOTEU.ALL UP0, P1 ;  /* 0x0000000000ff7886 */ /* 0x000fe20000800000 */
[----:B------:R-:W-:Y:S01]  /*5c70*/  UMOV UR6, 0x0 ;  /* 0x0000000000067882 */ /* 0x000fe20000000000 */
[----:B------:R-:W-:Y:S01]  /*5c80*/  UMOV UR7, 0x10000000 ;  /* 0x1000000000077882 */ /* 0x000fe20000000000 */
[----:B------:R-:W-:Y:S01]  /*5c90*/  @!P1 R2UR UR5, R2 ;  /* 0x00000000020592ca */ /* 0x000fe200000e0000 */
[----:B-1----:R-:W-:Y:S01]  /*5ca0*/  @!P1 IMAD.X R0, RZ, RZ, R13, P0 ;  /* 0x000000ffff009224 */ /* 0x002fe200000e060d */
[----:B------:R-:W-:Y:S01]  /*5cb0*/  @!UP0 UIADD3 UR16, UPT, UPT, UR21, 0x400, URZ ;  /* 0x0000040015108890 */ /* 0x000fe2000fffe0ff */
[----:B------:R-:W-:Y:S01]  /*5cc0*/  VIADD R10, R10, 0x1 ;  /* 0x000000010a0a7836 */ /* 0x000fe20000000000 */
[----:B------:R-:W-:Y:S01]  /*5cd0*/  VOTEU.ALL UP0, P1 ;  /* 0x0000000000ff7886 */ /* 0x000fe20000800000 */
[----:B------:R-:W-:Y:S01]  /*5ce0*/  UMOV UR20, UR36 ;  /* 0x0000002400147c82 */ /* 0x000fe20008000000 */
[----:B------:R-:W-:Y:S01]  /*5cf0*/  @!P1 R2UR UR4, R0 ;  /* 0x00000000000492ca */ /* 0x000fe200000e0000 */
[----:B------:R-:W-:Y:S06]  /*5d00*/  @!P1 IMAD.MOV.U32 R0, RZ, RZ, 0x1000 ;  /* 0x00001000ff009424 */ /* 0x000fec00078e00ff */
[----:B------:R-:W-:Y:S06]  /*5d10*/  IMAD.U32 R6, RZ, RZ, UR5 ;  /* 0x00000005ff067e24 */ /* 0x000fec000f8e00ff */
[----:B------:R-:W-:Y:S01]  /*5d20*/  IMAD.U32 R7, RZ, RZ, UR4 ;  /* 0x00000004ff077e24 */ /* 0x000fe2000f8e00ff */
[----:B------:R-:W-:Y:S04]  /*5d30*/  @!P1 R2UR UR4, R6 ;  /* 0x00000000060492ca */ /* 0x000fe800000e0000 */
[----:B------:R-:W-:Y:S11]  /*5d40*/  @!P1 R2UR UR5, R7 ;  /* 0x00000000070592ca */ /* 0x000ff600000e0000 */
[----:B------:R-:W-:Y:S02]  /*5d50*/  @!UPT UIADD3 URZ, UPT, UPT, URZ, URZ, URZ ;  /* 0x000000fffffff290 */ /* 0x000fe4000fffe0ff */
[----:B------:R1:W-:Y:S01]  /*5d60*/  @!UP0 UTMALDG.3D [UR16], [UR4], desc[UR6] ;  /* 0x00000610040085b4 */ /* 0x0003e20008011000 */
[----:B------:R1:W-:Y:S01]  /*5d70*/  @!P1 SYNCS.ARRIVE.TRANS64.RED.A0TR RZ, [UR21+0x220], R0 ;  /* 0x00022000ffff99a7 */ /* 0x0003e20008300415 */
[----:B------:R-:W-:Y:S01]  /*5d80*/  SYNCS.ARRIVE.TRANS64.RED.A1T0 RZ, [UR39], RZ ;  /* 0x000000ffffff79a7 */ /* 0x000fe20008100427 */
[----:B------:R-:W2:Y:S02]  /*5d90*/  SYNCS.PHASECHK.TRANS64.TRYWAIT P0, [UR21+0x238], R4 ;  /* 0x00023804ff0075a7 */ /* 0x000ea40008001115 */
[----:B-12---:R-:W-:Y:S05]  /*5da0*/  @!P0 BRA `(.L_x_113) ;  /* 0x00000040006c8947 */ /* 0x006fea0003800000 */
.L_x_235:
[----:B------:R-:W-:Y:S01]  /*5db0*/  @!P1 IADD3 R2, P0, PT, R12, 0x580, RZ ;  /* 0x000005800c029810 */ /* 0x000fe20007f1e0ff */
[----:B------:R-:W-:Y:S01]  /*5dc0*/  VOTEU.ALL UP0, P1 ;  /* 0x0000000000ff7886 */ /* 0x000fe20000800000 */
[----:B------:R-:W-:Y:S01]  /*5dd0*/  UMOV UR6, 0x0 ;  /* 0x0000000000067882 */ /* 0x000fe20000000000 */
[----:B------:R-:W-:Y:S01]  /*5de0*/  UMOV UR7, 0x10000000 ;  /* 0x1000000000077882 */ /* 0x000fe20000000000 */
[----:B------:R-:W-:Y:S01]  /*5df0*/  @!P1 R2UR UR5, R2 ;  /* 0x00000000020592ca */ /* 0x000fe200000e0000 */
[----:B------:R-:W-:Y:S01]  /*5e00*/  @!P1 IMAD.X R0, RZ, RZ, R13, P0 ;  /* 0x000000ffff009224 */ /* 0x000fe200000e060d */
[----:B------:R-:W-:Y:S01]  /*5e10*/  @!UP0 UIADD3 UR10, UPT, UPT, UR18, 0x40, URZ ;  /* 0x00000040120a8890 */ /* 0x000fe2000fffe0ff */
[----:B------:R-:W-:Y:S01]  /*5e20*/  ISETP.NE.AND P0, PT, R10, 0x2, PT ;  /* 0x000000020a00780c */ /* 0x000fe20003f05270 */
[----:B------:R-:W-:Y:S01]  /*5e30*/  @!UP0 UIADD3 UR8, UPT, UPT, UR21, 0x1400, URZ ;  /* 0x0000140015088890 */ /* 0x000fe2000fffe0ff */
[----:B------:R-:W-:Y:S01]  /*5e40*/  LOP3.LUT R11, R11, 0x1, RZ, 0x3c, !PT ;  /* 0x000000010b0b7812 */ /* 0x000fe200078e3cff */
[----:B------:R-:W-:Y:S01]  /*5e50*/  @!UP0 UIADD3 UR9, UPT, UPT, UR21, 0x228, URZ ;  /* 0x0000022815098890 */ /* 0x000fe2000fffe0ff */
[----:B------:R-:W-:Y:S01]  /*5e60*/  @!P1 R2UR UR4, R0 ;  /* 0x00000000000492ca */ /* 0x000fe200000e0000 */
[----:B------:R-:W-:Y:S01]  /*5e70*/  VOTEU.ALL UP0, P1 ;  /* 0x0000000000ff7886 */ /* 0x000fe20000800000 */
[----:B------:R-:W-:Y:S01]  /*5e80*/  UMOV UR11, UR19 ;  /* 0x00000013000b7c82 */ /* 0x000fe20008000000 */
[----:B------:R-:W-:Y:S01]  /*5e90*/  UMOV UR12, UR36 ;  /* 0x00000024000c7c82 */ /* 0x000fe20008000000 */
[----:B------:R-:W-:Y:S01]  /*5ea0*/  SEL R0, RZ, 0x1, P0 ;  /* 0x00000001ff007807 */ /* 0x000fe20000000000 */
[----:B------:R-:W-:Y:S01]  /*5eb0*/  UIADD3 UR30, UPT, UPT, UR13, UR62, URZ ;  /* 0x0000003e0d1e7290 */ /* 0x000fe2000fffe0ff */
[----:B-1----:R-:W-:Y:S01]  /*5ec0*/  IMAD.U32 R4, RZ, RZ, UR5 ;  /* 0x00000005ff047e24 */ /* 0x002fe2000f8e00ff */
[----:B------:R-:W-:Y:S01]  /*5ed0*/  SEL R10, R10, RZ, P0 ;  /* 0x000000ff0a0a7207 */ /* 0x000fe20000000000 */
[----:B------:R-:W-:Y:S01]  /*5ee0*/  UIADD3 UR20, UPT, UPT, UR14, UR59, URZ ;  /* 0x0000003b0e147290 */ /* 0x000fe2000fffe0ff */
[----:B------:R-:W-:Y:S01]  /*5ef0*/  LOP3.LUT R9, R9, R0, RZ, 0x3c, !PT ;  /* 0x0000000009097212 */ /* 0x000fe200078e3cff */
[----:B------:R-:W-:Y:S01]  /*5f00*/  UMOV UR36, UR26 ;  /* 0x0000001a00247c82 */ /* 0x000fe20008000000 */
[----:B------:R-:W-:Y:S02]  /*5f10*/  UPLOP3.LUT UP4, UPT, UPT, UPT, UPT, 0x80, 0x8 ;  /* 0x000000000008789c */ /* 0x000fe40003f8f070 */
[----:B------:R-:W-:Y:S01]  /*5f20*/  IMAD.U32 R5, RZ, RZ, UR4 ;  /* 0x00000004ff057e24 */ /* 0x000fe2000f8e00ff */
[----:B------:R-:W-:Y:S04]  /*5f30*/  @!P1 R2UR UR4, R4 ;  /* 0x00000000040492ca */ /* 0x000fe800000e0000 */
[----:B------:R-:W-:Y:S11]  /*5f40*/  @!P1 R2UR UR5, R5 ;  /* 0x00000000050592ca */ /* 0x000ff600000e0000 */
[----:B------:R-:W-:Y:S02]  /*5f50*/  @!UPT UIADD3 URZ, UPT, UPT, URZ, URZ, URZ ;  /* 0x000000fffffff290 */ /* 0x000fe4000fffe0ff */
[----:B------:R1:W-:Y:S01]  /*5f60*/  @!UP0 UTMALDG.3D [UR8], [UR4], desc[UR6] ;  /* 0x00000608040085b4 */ /* 0x0003e20008011000 */
[----:B------:R1:W-:Y:S01]  /*5f70*/  @!P1 SYNCS.ARRIVE.TRANS64.RED.A0TR RZ, [UR21+0x228], R3 ;  /* 0x00022803ffff99a7 */ /* 0x0003e20008300415 */
[----:B------:R-:W-:Y:S01]  /*5f80*/  SYNCS.ARRIVE.TRANS64.RED.A1T0 RZ, [UR38], RZ ;  /* 0x000000ffffff79a7 */ /* 0x000fe20008100426 */
[----:B------:R-:W-:Y:S05]  /*5f90*/  BRA.U UP2, `(.L_x_114) ;  /* 0xfffffff502147547 */ /* 0x000fea000b83ffff */
[----:B-1----:R-:W-:-:S04]  /*5fa0*/  SHF.L.U32 R3, R11, 0x1f, RZ ;  /* 0x0000001f0b037819 */ /* 0x002fc800000006ff */
[----:B------:R-:W1:Y:S02]  /*5fb0*/  SYNCS.PHASECHK.TRANS64.TRYWAIT P0, [UR21+0x230], R3 ;  /* 0x00023003ff0075a7 */ /* 0x000e640008001115 */
[----:B-1----:R-:W-:Y:S05]  /*5fc0*/  @!P0 BRA `(.L_x_115) ;  /* 0x0000003c00fc8947 */ /* 0x002fea0003800000 */
.L_x_237:
[----:B-1----:R-:W-:-:S07]  /*5fd0*/  MOV R0, UR21 ;  /* 0x0000001500007c02 */ /* 0x002fce0008000f00 */
.L_x_116:
[----:B-1----:R-:W-:-:S04]  /*5fe0*/  SHF.L.U32 R3, R11, 0x1f, RZ ;  /* 0x0000001f0b037819 */ /* 0x002fc800000006ff */
[----:B------:R1:W2:Y:S03]  /*5ff0*/  SYNCS.PHASECHK.TRANS64.TRYWAIT P0, [R0+URZ+0x238], R3 ;  /* 0x00023803000075a7 */ /* 0x0002a600080011ff */
[----:B--2---:R-:W-:Y:S05]  /*6000*/  @!P0 NANOSLEEP.SYNCS 0x989680 ;  /* 0x009896800000895d */ /* 0x004fea0003900000 */
[----:B------:R-:W2:Y:S02]  /*6010*/  @!P0 SYNCS.PHASECHK.TRANS64 P0, [R0+URZ+0x238], R3 ;  /* 0x00023803000085a7 */ /* 0x000ea400080010ff */
[----:B--23--:R-:W-:Y:S05]  /*6020*/  @P0 EXIT ;  /* 0x000000000000094d */ /* 0x00cfea0003800000 */
[----:B------:R-:W-:Y:S05]  /*6030*/  BRA `(.L_x_116) ;  /* 0xfffffffc00e87947 */ /* 0x000fea000383ffff */
.L_x_105:
[----:B------:R-:W-:-:S06]  /*6040*/  UISETP.GE.AND UP0, UPT, UR18, 0x4, UPT ;  /* 0x000000041200788c */ /* 0x000fcc000bf06270 */
[----:B------:R-:W-:-:S13]  /*6050*/  PLOP3.LUT P0, PT, PT, PT, UP0, 0x80, 0x8 ;  /* 0x000000000008781c */ /* 0x000fda0003f0f008 */
[----:B-1----:R-:W-:Y:S05]  /*6060*/  @!P0 EXIT ;  /* 0x000000000000894d */ /* 0x002fea0003800000 */
[----:B------:R-:W1:Y:S08]  /*6070*/  S2UR UR4, SR_CgaCtaId ;  /* 0x00000000000479c3 */ /* 0x000e700000008800 */
[----:B------:R-:W-:Y:S01]  /*6080*/  BAR.SYNC.DEFER_BLOCKING 0x6, 0xa0 ;  /* 0x0182800000007b1d */ /* 0x000fe20000010000 */
[C---:B------:R-:W-:Y:S01]  /*6090*/  IMAD.SHL.U32 R7, R93.reuse, 0x40, RZ ;  /* 0x000000405d077824 */ /* 0x040fe200078e00ff */
[C---:B------:R-:W-:Y:S01]  /*60a0*/  LOP3.LUT R95, R93.reuse, 0x60, RZ, 0xc0, !PT ;  /* 0x000000605d5f7812 */ /* 0x040fe200078ec0ff */
[----:B------:R-:W-:-:S02]  /*60b0*/  IMAD.SHL.U32 R4, R93, 0x20, RZ ;  /* 0x000000205d047824 */ /* 0x000fc400078e00ff */
[----:B------:R-:W-:Y:S02]  /*60c0*/  HFMA2 R36, -RZ, RZ, 0, 0 ;  /* 0x00000000ff247431 */ /* 0x000fe400000001ff */
[----:B------:R-:W-:Y:S01]  /*60d0*/  IMAD.SHL.U32 R6, R93, 0x2, RZ ;  /* 0x000000025d067824 */ /* 0x000fe200078e00ff */
[----:B------:R-:W-:Y:S01]  /*60e0*/  UMOV UR44, 0x400 ;  /* 0x00000400002c7882 */ /* 0x000fe20000000000 */
[----:B------:R-:W2:Y:S01]  /*60f0*/  LDC.64 R82, c[0x0][0x8b0] ;  /* 0x00022c00ff527b82 */ /* 0x000ea20000000a00 */
[----:B------:R-:W-:Y:S01]  /*6100*/  LOP3.LUT R5, R7, 0x180, RZ, 0xc0, !PT ;  /* 0x0000018007057812 */ /* 0x000fe200078ec0ff */
[----:B------:R-:W-:Y:S01]  /*6110*/  IMAD.U32 R37, R93, 0x10000, RZ ;  /* 0x000100005d257824 */ /* 0x000fe200078e00ff */
[----:B------:R-:W-:Y:S01]  /*6120*/  LOP3.LUT R4, R4, 0xc00, RZ, 0xc0, !PT ;  /* 0x00000c0004047812 */ /* 0x000fe200078ec0ff */
[----:B------:R-:W-:Y:S01]  /*6130*/  IMAD.MOV.U32 R92, RZ, RZ, RZ ;  /* 0x000000ffff5c7224 */ /* 0x000fe200078e00ff */
[----:B------:R-:W-:Y:S01]  /*6140*/  LOP3.LUT R6, R5, 0x20, R6, 0xf8, !PT ;  /* 0x0000002005067812 */ /* 0x000fe200078ef806 */
[----:B------:R-:W-:Y:S01]  /*6150*/  IMAD.SHL.U32 R5, R93, 0x8, RZ ;  /* 0x000000085d057824 */ /* 0x000fe200078e00ff */
[----:B------:R-:W-:Y:S01]  /*6160*/  LOP3.LUT R4, R4, 0x40, R7, 0xf8, !PT ;  /* 0x0000004004047812 */ /* 0x000fe200078ef807 */
[----:B------:R-:W3:Y:S01]  /*6170*/  LDC.64 R80, c[0x0][0x8a8] ;  /* 0x00022a00ff507b82 */ /* 0x000ee20000000a00 */
[----:B------:R-:W-:Y:S01]  /*6180*/  LOP3.LUT R37, R37, 0x600000, RZ, 0xc0, !PT ;  /* 0x0060000025257812 */ /* 0x000fe200078ec0ff */
[----:B------:R-:W-:Y:S01]  /*6190*/  IMAD.MOV.U32 R87, RZ, RZ, RZ ;  /* 0x000000ffff577224 */ /* 0x000fe200078e00ff */
[----:B------:R-:W-:-:S02]  /*61a0*/  LOP3.LUT R5, R6, 0x30, R5, 0x78, !PT ;  /* 0x0000003006057812 */ /* 0x000fc400078e7805 */
[----:B------:R-:W-:Y:S02]  /*61b0*/  CS2R R90, SRZ ;  /* 0x00000000005a7805 */ /* 0x000fe4000001ff00 */
[----:B------:R-:W-:Y:S01]  /*61c0*/  LOP3.LUT R4, R4, 0x200, R7, 0xf8, !PT ;  /* 0x0000020004047812 */ /* 0x000fe200078ef807 */
[----:B------:R-:W-:Y:S01]  /*61d0*/  IMAD.MOV.U32 R89, RZ, RZ, RZ ;  /* 0x000000ffff597224 */ /* 0x000fe200078e00ff */
[----:B------:R-:W-:Y:S01]  /*61e0*/  LOP3.LUT R93, R93, 0x2, RZ, 0xc0, !PT ;  /* 0x000000025d5d7812 */ /* 0x000fe200078ec0ff */
[----:B-1----:R-:W-:Y:S01]  /*61f0*/  ULEA UR44, UR4, UR44, 0x18 ;  /* 0x0000002c042c7291 */ /* 0x002fe2000f8ec0ff */
[----:B------:R-:W-:Y:S01]  /*6200*/  LOP3.LUT R71, R4, R5, RZ, 0xfc, !PT ;  /* 0x0000000504477212 */ /* 0x000fe200078efcff */
[----:B------:R-:W1:Y:S01]  /*6210*/  LDCU UR57, c[0x0][0x370] ;  /* 0x00006e00ff3977ac */ /* 0x000e620008000800 */
[----:B------:R-:W-:Y:S01]  /*6220*/  IADD3 R88, PT, PT, -R93, RZ, RZ ;  /* 0x000000ff5d587210 */ /* 0x000fe20007ffe1ff */
[----:B------:R-:W-:Y:S01]  /*6230*/  UIADD3 UR4, UPT, UPT, UR44, 0x2400, URZ ;  /* 0x000024002c047890 */ /* 0x000fe2000fffe0ff */
[----:B------:R-:W4:Y:S04]  /*6240*/  LDCU UR43, c[0x0][0xb0c] ;  /* 0x00016180ff2b77ac */ /* 0x000f280008000800 */
[----:B------:R-:W1:Y:S01]  /*6250*/  LDS R0, [UR44+0x300] ;  /* 0x0003002cff007984 */ /* 0x000e620008000800 */
[----:B------:R-:W-:Y:S01]  /*6260*/  IMAD.U32 R94, RZ, RZ, UR4 ;  /* 0x00000004ff5e7e24 */ /* 0x000fe2000f8e00ff */
[----:B------:R-:W1:Y:S01]  /*6270*/  LDCU UR39, c[0x0][0xb30] ;  /* 0x00016600ff2777ac */ /* 0x000e620008000800 */
[----:B------:R-:W1:Y:S01]  /*6280*/  LDCU.64 UR46, c[0x0][0x888] ;  /* 0x00011100ff2e77ac */ /* 0x000e620008000a00 */
[----:B------:R-:W1:Y:S01]  /*6290*/  LDCU.64 UR40, c[0x0][0xb28] ;  /* 0x00016500ff2877ac */ /* 0x000e620008000a00 */
[----:B------:R-:W1:Y:S01]  /*62a0*/  LDCU.64 UR60, c[0x0][0x890] ;  /* 0x00011200ff3c77ac */ /* 0x000e620008000a00 */
[----:B------:R-:W1:Y:S01]  /*62b0*/  LDCU.128 UR52, c[0x0][0xb10] ;  /* 0x00016200ff3477ac */ /* 0x000e620008000c00 */
[----:B------:R-:W1:Y:S01]  /*62c0*/  LDCU UR56, c[0x0][0x374] ;  /* 0x00006e80ff3877ac */ /* 0x000e620008000800 */
[----:B------:R-:W-:Y:S01]  /*62d0*/  UIADD3 UR63, UPT, UPT, UR44, 0x400, URZ ;  /* 0x000004002c3f7890 */ /* 0x000fe2000fffe0ff */
[----:B-1234-:R-:W-:-:S11]  /*62e0*/  IMAD.IADD R37, R0, 0x1, R37 ;  /* 0x0000000100257824 */ /* 0x01efd600078e0225 */
.L_x_142:
[----:B------:R-:W-:Y:S02]  /*62f0*/  LEA R3, R87, UR44, 0x3 ;  /* 0x0000002c57037c11 */ /* 0x000fe4000f8e18ff */
[----:B------:R-:W-:Y:S02]  /*6300*/  SHF.L.U32 R0, R91, 0x1f, RZ ;  /* 0x0000001f5b007819 */ /* 0x000fe400000006ff */
[----:B------:R-:W-:Y:S02]  /*6310*/  LEA R5, R87, UR44, 0x4 ;  /* 0x0000002c57057c11 */ /* 0x000fe4000f8e20ff */
[----:B-1----:R-:W1:Y:S02]  /*6320*/  SYNCS.PHASECHK.TRANS64.TRYWAIT P0, [R3+URZ+0x250], R0 ;  /* 0x00025000030075a7 */ /* 0x002e6400080011ff */
[----:B-1----:R-:W-:Y:S05]  /*6330*/  @!P0 BRA `(.L_x_117) ;  /* 0x0000003c00388947 */ /* 0x002fea0003800000 */
.L_x_238:
[----:B------:R-:W2:Y:S01]  /*6340*/  LDS.128 R4, [R5+0x2e0] ;  /* 0x0002e00005047984 */ /* 0x000ea20000000c00 */
[----:B------:R-:W-:Y:S01]  /*6350*/  UISETP.GE.AND UP0, UPT, UR42, 0x1, UPT ;  /* 0x000000012a00788c */ /* 0x000fe2000bf06270 */
[----:B------:R-:W-:Y:S01]  /*6360*/  @!PT LDS RZ, [RZ] ;  /* 0x00000000fffff984 */ /* 0x000fe20000000800 */
[----:B------:R-:W-:Y:S01]  /*6370*/  @!PT LDS RZ, [RZ] ;  /* 0x00000000fffff984 */ /* 0x000fe20000000800 */
[----:B------:R-:W-:Y:S01]  /*6380*/  @!PT LDS RZ, [RZ] ;  /* 0x00000000fffff984 */ /* 0x000fe20000000800 */
[----:B------:R-:W-:Y:S01]  /*6390*/  @!PT LDS RZ, [RZ] ;  /* 0x00000000fffff984 */ /* 0x000fe20000000800 */
[----:B------:R3:W-:Y:S06]  /*63a0*/  MEMBAR.ALL.CTA ;  /* 0x0000000000007992 */ /* 0x0007ec0000008000 */
[----:B---3--:R-:W3:Y:S01]  /*63b0*/  FENCE.VIEW.ASYNC.S ;  /* 0x00000000000073c6 */ /* 0x008ee20000000000 */
[----:B--2---:R-:W-:Y:S11]  /*63c0*/  LOP3.LUT P0, RZ, R6, 0x1, RZ, 0xc0, !PT ;  /* 0x0000000106ff7812 */ /* 0x004ff6000780c0ff */
[----:B------:R-:W-:Y:S02]  /*63d0*/  @!UPT UIADD3 URZ, UPT, UPT, URZ, URZ, URZ ;  /* 0x000000fffffff290 */ /* 0x000fe4000fffe0ff */
[----:B---3--:R-:W-:Y:S01]  /*63e0*/  VOTEU.ANY UP1, P0 ;  /* 0x0000000000ff7886 */ /* 0x008fe20000020100 */
[----:B------:R-:W-:Y:S01]  /*63f0*/  PLOP3.LUT P0, PT, PT, PT, UP1, 0x80, 0x8 ;  /* 0x000000000008781c */ /* 0x000fe20003f0f018 */
[----:B------:R-:W-:Y:S11]  /*6400*/  UP2UR UR45, UPR, URZ, 0x2 ;  /* 0x00000002ff2d7883 */ /* 0x000ff60008000000 */
[----:B------:R-:W-:Y:S01]  /*6410*/  @!UPT UIADD3 URZ, UPT, UPT, URZ, URZ, URZ ;  /* 0x000000fffffff290 */ /* 0x000fe2000fffe0ff */
[----:B-1----:R-:W-:Y:S02]  /*6420*/  @P0 SHF.R.U32.HI R0, RZ, 0x10, R5 ;  /* 0x00000010ff000819 */ /* 0x002fe40000011605 */
        /* <DEDUP_REMOVED lines=12> */
[----:B------:R-:W2:Y:S01]  /*64f0*/  LDCU UR12, c[0x0][0xb20] ;  /* 0x00016400ff0c77ac */ /* 0x000ea20008000800 */
[----:B------:R-:W-:Y:S02]  /*6500*/  UIMAD.WIDE.U32 UR4, UR56, UR55, URZ ;  /* 0x00000037380472a5 */ /* 0x000fe4000f8e00ff */
[----:B------:R-:W-:Y:S02]  /*6510*/  UIMAD.WIDE.U32 UR6, UR57, UR52, URZ ;  /* 0x00000034390672a5 */ /* 0x000fe4000f8e00ff */
[----:B------:R-:W-:Y:S02]  /*6520*/  UISETP.NE.AND UP0, UPT, UR54, 0x1, UPT ;  /* 0x000000013600788c */ /* 0x000fe4000bf05270 */
[----:B------:R-:W-:Y:S02]  /*6530*/  UIMAD.WIDE.U32 UR8, UR37, UR55, URZ ;  /* 0x00000037250872a5 */ /* 0x000fe4000f8e00ff */
[----:B------:R-:W-:Y:S02]  /*6540*/  UIMAD.WIDE.U32 UR10, UR38, UR52, URZ ;  /* 0x00000034260a72a5 */ /* 0x000fe4000f8e00ff */
[----:B------:R-:W-:Y:S02]  /*6550*/  UISETP.NE.AND UP1, UPT, UR43, 0x1, UPT ;  /* 0x000000012b00788c */ /* 0x000fe4000bf25270 */
[----:B------:R-:W-:Y:S01]  /*6560*/  UISETP.NE.AND UP2, UPT, UR42, 0x1, UPT ;  /* 0x000000012a00788c */ /* 0x000fe2000bf45270 */
[----:B------:R-:W-:Y:S02]  /*6570*/  UMOV UR4, UR5 ;  /* 0x0000000500047c82 */ /* 0x000fe40008000000 */
[----:B--2---:R-:W-:Y:S03]  /*6580*/  USHF.R.U32.HI UR5, URZ, UR12, UR4 ;  /* 0x0000000cff057299 */ /* 0x004fe60008011604 */
[----:B------:R-:W-:Y:S02]  /*6590*/  UMOV UR4, UR7 ;  /* 0x0000000700047c82 */ /* 0x000fe40008000000 */
[----:B------:R-:W-:Y:S02]  /*65a0*/  USHF.R.U32.HI UR7, URZ, UR53, UR4 ;  /* 0x00000035ff077299 */ /* 0x000fe40008011604 */
[----:B------:R-:W-:Y:S02]  /*65b0*/  USEL UR4, UR56, UR5, !UP0 ;  /* 0x0000000538047287 */ /* 0x000fe4000c000000 */
[----:B------:R-:W-:Y:S01]  /*65c0*/  USEL UR7, UR57, UR7, !UP1 ;  /* 0x0000000739077287 */ /* 0x000fe2000c800000 */
[----:B------:R-:W-:Y:S01]  /*65d0*/  UMOV UR5, UR9 ;  /* 0x0000000900057c82 */ /* 0x000fe20008000000 */
[----:B------:R-:W-:Y:S02]  /*65e0*/  UIMAD.WIDE.U32 UR8, UR4, UR40, URZ ;  /* 0x00000028040872a5 */ /* 0x000fe4000f8e00ff */
[----:B------:R-:W-:Y:S03]  /*65f0*/  USHF.R.U32.HI UR6, URZ, UR12, UR5 ;  /* 0x0000000cff067299 */ /* 0x000fe60008011605 */
[----:B------:R-:W-:Y:S01]  /*6600*/  UMOV UR5, UR11 ;  /* 0x0000000b00057c82 */ /* 0x000fe20008000000 */
[----:B------:R-:W-:Y:S02]  /*6610*/  UIMAD.WIDE.U32 UR10, UR7, UR40, URZ ;  /* 0x00000028070a72a5 */ /* 0x000fe4000f8e00ff */
[----:B------:R-:W-:Y:S02]  /*6620*/  USHF.R.U32.HI UR12, URZ, UR53, UR5 ;  /* 0x00000035ff0c7299 */ /* 0x000fe40008011605 */
[----:B------:R-:W-:Y:S01]  /*6630*/  USEL UR6, UR37, UR6, !UP0 ;  /* 0x0000000625067287 */ /* 0x000fe2000c000000 */
[----:B------:R-:W-:Y:S02]  /*6640*/  UMOV UR5, UR9 ;  /* 0x0000000900057c82 */ /* 0x000fe40008000000 */
[----:B------:R-:W-:Y:S01]  /*6650*/  UMOV UR10, UR11 ;  /* 0x0000000b000a7c82 */ /* 0x000fe20008000000 */
[----:B------:R-:W-:Y:S02]  /*6660*/  @UP2 USHF.R.U32.HI UR4, URZ, UR41, UR5 ;  /* 0x00000029ff042299 */ /* 0x000fe40008011605 */
[----:B------:R-:W-:Y:S02]  /*6670*/  @UP2 USHF.R.U32.HI UR7, URZ, UR41, UR10 ;  /* 0x00000029ff072299 */ /* 0x000fe4000801160a */
[----:B------:R-:W-:Y:S02]  /*6680*/  UIMAD UR4, UR42, UR4, URZ ;  /* 0x000000042a0472a4 */ /* 0x000fe4000f8e02ff */
[----:B------:R-:W-:Y:S02]  /*6690*/  UIMAD.WIDE.U32 UR10, UR6, UR40, URZ ;  /* 0x00000028060a72a5 */ /* 0x000fe4000f8e00ff */
[----:B------:R-:W-:Y:S02]  /*66a0*/  USEL UR5, UR38, UR12, !UP1 ;  /* 0x0000000c26057287 */ /* 0x000fe4000c800000 */
[----:B------:R-:W-:Y:S02]  /*66b0*/  UIMAD UR8, UR42, UR7, URZ ;  /* 0x000000072a0872a4 */ /* 0x000fe4000f8e02ff */
[----:B------:R-:W-:Y:S03]  /*66c0*/  UISETP.GE.AND UP0, UPT, UR6, UR4, UPT ;  /* 0x000000040600728c */ /* 0x000fe6000bf06270 */
[----:B------:R-:W-:Y:S01]  /*66d0*/  UMOV UR4, UR11 ;  /* 0x0000000b00047c82 */ /* 0x000fe20008000000 */
[----:B------:R-:W-:Y:S02]  /*66e0*/  UISETP.GE.OR UP0, UPT, UR5, UR8, UP0 ;  /* 0x000000080500728c */ /* 0x000fe40008706670 */
[----:B------:R-:W-:Y:S02]  /*66f0*/  USHF.R.U32.HI UR4, URZ, UR41, UR4 ;  /* 0x00000029ff047299 */ /* 0x000fe40008011604 */
[----:B------:R-:W-:Y:S02]  /*6700*/  UIMAD.WIDE.U32 UR8, UR5, UR40, URZ ;  /* 0x00000028050872a5 */ /* 0x000fe4000f8e00ff */
[----:B------:R-:W-:Y:S02]  /*6710*/  USEL UR11, UR6, UR4, !UP2 ;  /* 0x00000004060b7287 */ /* 0x000fe4000d000000 */
[----:B------:R-:W-:Y:S02]  /*6720*/  UIADD3 UR8, UPT, UPT, -UR5, URZ, URZ ;  /* 0x000000ff05087290 */ /* 0x000fe4000fffe1ff */
[----:B------:R-:W-:Y:S01]  /*6730*/  UIADD3 UR10, UPT, UPT, -UR11, URZ, URZ ;  /* 0x000000ff0b0a7290 */ /* 0x000fe2000fffe1ff */
[----:B------:R-:W-:Y:S01]  /*6740*/  @!UP0 UMOV UR4, UR9 ;  /* 0x0000000900048c82 */ /* 0x000fe20008000000 */
[----:B------:R-:W-:Y:S02]  /*6750*/  UIADD3 UR9, UPT, UPT, -UR6, URZ, URZ ;  /* 0x000000ff06097290 */ /* 0x000fe4000fffe1ff */
[----:B------:R-:W-:Y:S02]  /*6760*/  @!UP0 USHF.R.U32.HI UR4, URZ, UR41, UR4 ;  /* 0x00000029ff048299 */ /* 0x000fe40008011604 */
[----:B------:R-:W-:Y:S02]  /*6770*/  UIMAD UR10, UR42, UR10, UR6 ;  /* 0x0000000a2a0a72a4 */ /* 0x000fe4000f8e0206 */
[----:B------:R-:W-:Y:S04]  /*6780*/  @!UP0 USEL UR4, UR5, UR4, !UP2 ;  /* 0x0000000405048287 */ /* 0x000fe8000d000000 */
[----:B------:R-:W-:Y:S02]  /*6790*/  @!UP0 UIMAD UR10, UR7, UR10, UR4 ;  /* 0x0000000a070a82a4 */ /* 0x000fe4000f8e0204 */
[----:B------:R-:W-:Y:S02]  /*67a0*/  @!UP0 UIADD3 UR11, UPT, UPT, UR11, -UR4, URZ ;  /* 0x800000040b0b8290 */ /* 0x000fe4000fffe0ff */
[----:B------:R-:W-:Y:S02]  /*67b0*/  UIMAD UR7, UR43, UR8, UR38 ;  /* 0x000000082b0772a4 */ /* 0x000fe4000f8e0226 */
[----:B------:R-:W-:Y:S02]  /*67c0*/  @!UP0 UIMAD UR6, UR11, UR42, UR5 ;  /* 0x0000002a0b0682a4 */ /* 0x000fe4000f8e0205 */
[----:B------:R-:W-:Y:S01]  /*67d0*/  UIMAD UR4, UR54, UR9, UR37 ;  /* 0x00000009360472a4 */ /* 0x000fe2000f8e0225 */
[----:B------:R-:W-:Y:S02]  /*67e0*/  @!UP0 UMOV UR5, UR10 ;  /* 0x0000000a00058c82 */ /* 0x000fe40008000000 */
[----:B------:R-:W-:Y:S02]  /*67f0*/  UIMAD UR38, UR5, UR43, UR7 ;  /* 0x0000002b052672a4 */ /* 0x000fe4000f8e0207 */
[----:B------:R-:W-:Y:S11]  /*6800*/  UIMAD UR37, UR6, UR54, UR4 ;  /* 0x00000036062572a4 */ /* 0x000ff6000f8e0204 */
[----:B------:R-:W-:Y:S01]  /*6810*/  @!UPT UIADD3 URZ, UPT, UPT, URZ, URZ, URZ ;  /* 0x000000fffffff290 */ /* 0x000fe2000fffe0ff */
.L_x_118:
[----:B------:R-:W-:Y:S01]  /*6820*/  UISETP.NE.AND UP0, UPT, UR39, 0x1, UPT ;  /* 0x000000012700788c */ /* 0x000fe2000bf05270 */
[----:B------:R-:W-:Y:S01]  /*6830*/  IADD3 R87, PT, PT, R87, 0x1, RZ ;  /* 0x0000000157577810 */ /* 0x000fe20007ffe0ff */
[----:B------:R-:W-:Y:S02]  /*6840*/  USHF.L.U32 UR50, UR20, 0x6, URZ ;  /* 0x0000000614327899 */ /* 0x000fe400080006ff */
[----:B------:R-:W-:Y:S07]  /*6850*/  USHF.L.U32 UR49, UR30, 0x7, URZ ;  /* 0x000000071e317899 */ /* 0x000fee00080006ff */
[----:B------:R-:W2:Y:S01]  /*6860*/  @!UP0 LDCU.128 UR12, c[0x0][0xb10] ;  /* 0x00016200ff0c87ac */ /* 0x000ea20008000c00 */
[----:B------:R-:W3:Y:S01]  /*6870*/  @!UP0 LDCU UR5, c[0x0][0xb0c] ;  /* 0x00016180ff0587ac */ /* 0x000ee20008000800 */
[----:B------:R-:W4:Y:S01]  /*6880*/  @!UP0 LDCU UR10, c[0x0][0xb20] ;  /* 0x00016400ff0a87ac */ /* 0x000f220008000800 */
[----:B--2---:R-:W-:Y:S02]  /*6890*/  UIMAD.WIDE.U32 UR8, UR38, UR12, URZ ;  /* 0x0000000c260872a5 */ /* 0x004fe4000f8e00ff */
[----:B------:R-:W-:Y:S02]  /*68a0*/  UIMAD.WIDE.U32 UR6, UR37, UR15, URZ ;  /* 0x0000000f250672a5 */ /* 0x000fe4000f8e00ff */
[----:B------:R-:W-:Y:S03]  /*68b0*/  @!UP0 UISETP.NE.AND UP1, UPT, UR14, 0x1, UPT ;  /* 0x000000010e00888c */ /* 0x000fe6000bf25270 */
[----:B------:R-:W-:Y:S01]  /*68c0*/  @!UP0 UMOV UR4, UR9 ;  /* 0x0000000900048c82 */ /* 0x000fe20008000000 */
[----:B---3--:R-:W-:Y:S02]  /*68d0*/  @!UP0 UISETP.NE.AND UP2, UPT, UR5, 0x1, UPT ;  /* 0x000000010500888c */ /* 0x008fe4000bf45270 */
[----:B------:R-:W-:Y:S01]  /*68e0*/  @!UP0 USHF.R.U32.HI UR4, URZ, UR13, UR4 ;  /* 0x0000000dff048299 */ /* 0x000fe20008011604 */
[----:B------:R-:W-:Y:S02]  /*68f0*/  @!UP0 UMOV UR6, UR7 ;  /* 0x0000000700068c82 */ /* 0x000fe40008000000 */
[----:B----4-:R-:W-:Y:S02]  /*6900*/  @!UP0 USHF.R.U32.HI UR6, URZ, UR10, UR6 ;  /* 0x0000000aff068299 */ /* 0x010fe40008011606 */
[----:B------:R-:W-:Y:S02]  /*6910*/  @!UP0 USEL UR7, UR38, UR4, !UP2 ;  /* 0x0000000426078287 */ /* 0x000fe4000d000000 */
[----:B------:R-:W-:Y:S04]  /*6920*/  @!UP0 USEL UR6, UR37, UR6, !UP1 ;  /* 0x0000000625068287 */ /* 0x000fe8000c800000 */
[----:B------:R-:W-:Y:S02]  /*6930*/  @!UP0 UIADD3 UR4, UPT, UPT, -UR7, UR6, URZ ;  /* 0x0000000607048290 */ /* 0x000fe4000fffe1ff */
[----:B------:R-:W-:Y:S02]  /*6940*/  @!UP0 UIADD3 UR6, UPT, UPT, UR7, -UR6, URZ ;  /* 0x8000000607068290 */ /* 0x000fe4000fffe0ff */
[----:B------:R-:W-:Y:S02]  /*6950*/  @!UP0 UIMAD UR38, UR4, UR5, UR38 ;  /* 0x00000005042682a4 */ /* 0x000fe4000f8e0226 */
[----:B------:R-:W-:Y:S02]  /*6960*/  @!UP0 UIMAD UR37, UR6, UR14, UR37 ;  /* 0x0000000e062582a4 */ /* 0x000fe4000f8e0225 */
[----:B------:R-:W-:Y:S09]  /*6970*/  ULOP3.LUT UP0, URZ, UR63, 0x1b0, URZ, 0xc0, !UPT ;  /* 0x000001b03fff7892 */ /* 0x000ff2000f80c0ff */
[----:B------:R-:W-:Y:S05]  /*6980*/  BRA.U !UP0, `(.L_x_119) ;  /* 0x0000000108407547 */ /* 0x000fea000b800000 */
[----:B------:R-:W2:Y:S01]  /*6990*/  LDCU.64 UR8, c[0x4][0x80] ;  /* 0x01001000ff0877ac */ /* 0x000ea20008000a00 */
[----:B------:R-:W-:Y:S01]  /*69a0*/  MOV R3, 0x0 ;  /* 0x0000000000037802 */ /* 0x000fe20000000f00 */
[----:B------:R-:W-:Y:S02]  /*69b0*/  HFMA2 R12, -RZ, RZ, 0, 5.9604644775390625e-08 ;  /* 0x00000001ff0c7431 */ /* 0x000fe400000001ff */
[----:B------:R-:W-:Y:S02]  /*69c0*/  IMAD.MOV.U32 R8, RZ, RZ, 0x70 ;  /* 0x00000070ff087424 */ /* 0x000fe400078e00ff */
[----:B------:R-:W-:Y:S01]  /*69d0*/  IMAD.MOV.U32 R13, RZ, RZ, RZ ;  /* 0x000000ffff0d7224 */ /* 0x000fe200078e00ff */
[----:B------:R-:W3:Y:S01]  /*69e0*/  LDCU.64 UR6, c[0x4][0x88] ;  /* 0x01001100ff0677ac */ /* 0x000ee20008000a00 */
[----:B------:R-:W4:Y:S01]  /*69f0*/  LDC.64 R2, c[0x4][R3] ;  /* 0x0100000003027b82 */ /* 0x000f220000000a00 */
[----:B------:R-:W1:Y:S01]  /*6a00*/  LDCU.64 UR4, c[0x4][0x8] ;  /* 0x01000100ff0477ac */ /* 0x000e620008000a00 */
[----:B--2---:R-:W-:Y:S01]  /*6a10*/  MOV R5, UR9 ;  /* 0x0000000900057c02 */ /* 0x004fe20008000f00 */
[----:B------:R-:W-:Y:S01]  /*6a20*/  IMAD.U32 R4, RZ, RZ, UR8 ;  /* 0x00000008ff047e24 */ /* 0x000fe2000f8e00ff */
[----:B---3--:R-:W-:Y:S01]  /*6a30*/  MOV R7, UR7 ;  /* 0x0000000700077c02 */ /* 0x008fe20008000f00 */
[----:B------:R-:W-:Y:S01]  /*6a40*/  IMAD.U32 R6, RZ, RZ, UR6 ;  /* 0x00000006ff067e24 */ /* 0x000fe2000f8e00ff */
[----:B-1----:R-:W-:Y:S01]  /*6a50*/  MOV R11, UR5 ;  /* 0x00000005000b7c02 */ /* 0x002fe20008000f00 */
[----:B------:R-:W-:Y:S02]  /*6a60*/  IMAD.U32 R10, RZ, RZ, UR4 ;  /* 0x00000004ff0a7e24 */ /* 0x000fe4000f8e00ff */
[----:B------:R-:W-:Y:S07]  /*6a70*/  LEPC R20, `(.L_x_119) ;  /* 0x000000001014794e */ /* 0x000fee0000000000 */
[----:B----45:R-:W-:Y:S05]  /*6a80*/  CALL.ABS.NOINC R2 ;  /* 0x0000000002007343 */ /* 0x030fea0003c00000 */
.L_x_119:
[----:B------:R-:W-:Y:S01]  /*6a90*/  LOP3.LUT P0, RZ, R94, 0x1b0, RZ, 0xc0, !PT ;  /* 0x000001b05eff7812 */ /* 0x000fe2000780c0ff */
[----:B------:R-:W-:Y:S11]  /*6aa0*/  BSSY.RECONVERGENT B6, `(.L_x_120) ;  /* 0x0000013000067945 */ /* 0x000ff60003800200 */
[----:B------:R-:W-:Y:S01]  /*6ab0*/  @!UPT UIADD3 URZ, UPT, UPT, URZ, URZ, URZ ;  /* 0x000000fffffff290 */ /* 0x000fe2000fffe0ff */
[----:B------:R-:W-:Y:S05]  /*6ac0*/  @!P0 BRA `(.L_x_121) ;  /* 0x0000000000408947 */ /* 0x000fea0003800000 */
        /* <DEDUP_REMOVED lines=16> */
.L_x_121:
[----:B------:R-:W-:Y:S05]  /*6bd0*/  BSYNC.RECONVERGENT B6 ;  /* 0x0000000000067941 */ /* 0x000fea0003800200 */
.L_x_120:
[----:B------:R-:W-:Y:S01]  /*6be0*/  R2UR UR4, R86 ;  /* 0x00000000560472ca */ /* 0x000fe200000e0000 */
[----:B------:R-:W-:Y:S01]  /*6bf0*/  UISETP.NE.U32.AND UP0, UPT, UR60, URZ, UPT ;  /* 0x000000ff3c00728c */ /* 0x000fe2000bf05070 */
[----:B------:R-:W-:Y:S02]  /*6c00*/  ISETP.NE.U32.AND P4, PT, R82, RZ, PT ;  /* 0x000000ff5200720c */ /* 0x000fe40003f85070 */
[----:B------:R-:W-:Y:S01]  /*6c10*/  ISETP.NE.U32.AND P2, PT, RZ, UR46, PT ;  /* 0x0000002eff007c0c */ /* 0x000fe2000bf45070 */
[----:B------:R-:W-:Y:S01]  /*6c20*/  UISETP.NE.AND.EX UP1, UPT, UR61, URZ, UPT, UP0 ;  /* 0x000000ff3d00728c */ /* 0x000fe2000bf25300 */
[----:B------:R-:W-:Y:S01]  /*6c30*/  ISETP.NE.AND.EX P4, PT, R83, RZ, PT, P4 ;  /* 0x000000ff5300720c */ /* 0x000fe20003f85340 */
[----:B------:R-:W-:Y:S01]  /*6c40*/  UPLOP3.LUT UP0, UPT, UPT, UPT, UPT, 0x40, 0x4 ;  /* 0x000000000004789c */ /* 0x000fe20003f0e870 */
[----:B------:R-:W-:Y:S05]  /*6c50*/  ISETP.NE.AND.EX P2, PT, RZ, UR47, PT, P2 ;  /* 0x0000002fff007c0c */ /* 0x000fea000bf45320 */
[----:B------:R-:W-:Y:S06]  /*6c60*/  UISETP.NE.AND UP2, UPT, UR4, URZ, UPT ;  /* 0x000000ff0400728c */ /* 0x000fec000bf45270 */
[----:B------:R-:W-:Y:S05]  /*6c70*/  PLOP3.LUT P1, PT, PT, PT, UP2, 0x80, 0x8 ;  /* 0x000000000008781c */ /* 0x000fea0003f2f028 */
[----:B------:R-:W-:Y:S06]  /*6c80*/  @UP2 UPLOP3.LUT UP0, UPT, UPT, UPT, UP1, 0x80, 0x8 ;  /* 0x000000000008289c */ /* 0x000fec0003f0f010 */
[----:B------:R-:W-:Y:S01]  /*6c90*/  PLOP3.LUT P0, PT, PT, PT, UP0, 0x80, 0x8 ;  /* 0x000000000008781c */ /* 0x000fe20003f0f008 */
[----:B------:R-:W-:Y:S01]  /*6ca0*/  @!UPT UIADD3 URZ, UPT, UPT, URZ, URZ, URZ ;  /* 0x000000fffffff290 */ /* 0x000fe2000fffe0ff */
[----:B------:R-:W-:Y:S11]  /*6cb0*/  BRA.U !UP1, `(.L_x_122) ;  /* 0x00000001093c7547 */ /* 0x000ff6000b800000 */
[----:B------:R-:W-:Y:S01]  /*6cc0*/  UISETP.NE.U32.AND UP0, UPT, UR46, URZ, UPT ;  /* 0x000000ff2e00728c */ /* 0x000fe2000bf05070 */
[----:B-1----:R-:W-:Y:S01]  /*6cd0*/  HFMA2 R0, -RZ, RZ, 0, 5.9604644775390625e-08 ;  /* 0x00000001ff007431 */ /* 0x002fe200000001ff */
[----:B------:R-:W1:Y:S01]  /*6ce0*/  LDCU.64 UR8, c[0x0][0x358] ;  /* 0x00006b00ff0877ac */ /* 0x000e620008000a00 */
[----:B------:R-:W-:Y:S01]  /*6cf0*/  IMAD.MOV.U32 R84, RZ, RZ, 0x1 ;  /* 0x00000001ff547424 */ /* 0x000fe200078e00ff */
[----:B------:R-:W-:Y:S06]  /*6d00*/  UISETP.NE.AND.EX UP0, UPT, UR47, URZ, UPT, UP0 ;  /* 0x000000ff2f00728c */ /* 0x000fec000bf05300 */
        /* <DEDUP_REMOVED lines=9> */
[----:B--23--:R-:W-:Y:S02]  /*6da0*/  @!P3 IMAD.U32 R41, RZ, RZ, UR4 ;  /* 0x00000004ff29be24 */ /* 0x00cfe4000f8e00ff */
.L_x_122:
[----:B------:R-:W-:Y:S05]  /*6db0*/  @!P4 BRA `(.L_x_123) ;  /* 0x000000000024c947 */ /* 0x000fea0003800000 */
[----:B------:R-:W-:Y:S01]  /*6dc0*/  ISETP.NE.U32.AND P3, PT, R80, RZ, PT ;  /* 0x000000ff5000720c */ /* 0x000fe20003f65070 */
[----:B------:R-:W2:Y:S03]  /*6dd0*/  LDCU.64 UR4, c[0x0][0x358] ;  /* 0x00006b00ff0477ac */ /* 0x000ea60008000a00 */
[----:B------:R-:W-:Y:S11]  /*6de0*/  ISETP.NE.AND.EX P3, PT, R81, RZ, PT, P3 ;  /* 0x000000ff5100720c */ /* 0x000ff60003f65330 */
[----:B------:R-:W-:Y:S02]  /*6df0*/  @!UPT UIADD3 URZ, UPT, UPT, URZ, URZ, URZ ;  /* 0x000000fffffff290 */ /* 0x000fe4000fffe0ff */
[----:B------:R-:W3:Y:S01]  /*6e00*/  @P3 LDC.64 R2, c[0x0][0x8a8] ;  /* 0x00022a00ff023b82 */ /* 0x000ee20000000a00 */
[----:B-1----:R-:W-:Y:S04]  /*6e10*/  @P3 IMAD R0, R82, UR36, RZ ;  /* 0x0000002452003c24 */ /* 0x002fe8000f8e02ff */
[----:B---3--:R-:W-:Y:S05]  /*6e20*/  @P3 IMAD.WIDE R2, R0, 0x4, R2 ;  /* 0x0000000400023825 */ /* 0x008fea00078e0202 */
[----:B--2--5:R2:W5:Y:S02]  /*6e30*/  @P3 LDG.E R38, desc[UR4][R2.64] ;  /* 0x0000000402263981 */ /* 0x024564000c1e1900 */
[----:B--2---:R-:W3:Y:S02]  /*6e40*/  @!P3 LDC R38, c[0x0][0x8a0] ;  /* 0x00022800ff26bb82 */ /* 0x004ee40000000800 */
.L_x_123:
[----:B-----5:R-:W-:Y:S01]  /*6e50*/  FSETP.NEU.AND P4, PT, R41, RZ, PT ;  /* 0x000000ff2900720b */ /* 0x020fe20003f8d000 */
[----:B------:R-:W-:Y:S01]  /*6e60*/  BSSY B1, `(.L_x_124) ;  /* 0x0000042000017945 */ /* 0x000fe20003800000 */
[----:B------:R-:W-:Y:S01]  /*6e70*/  SEL R5, RZ, 0xffffffff, P2 ;  /* 0xffffffffff057807 */ /* 0x000fe20001000000 */
[----:B------:R-:W-:Y:S01]  /*6e80*/  IMAD.MOV.U32 R102, RZ, RZ, 0x1 ;  /* 0x00000001ff667424 */ /* 0x000fe200078e00ff */
[----:B------:R-:W-:Y:S02]  /*6e90*/  LOP3.LUT P3, RZ, R84, 0xff, RZ, 0xc0, !PT ;  /* 0x000000ff54ff7812 */ /* 0x000fe4000786c0ff */
[----:B------:R-:W-:Y:S02]  /*6ea0*/  CS2R R78, SRZ ;  /* 0x00000000004e7805 */ /* 0x000fe4000001ff00 */
[----:B------:R-:W-:Y:S02]  /*6eb0*/  @P1 SEL R4, RZ, 0xffffffff, P4 ;  /* 0xffffffffff041807 */ /* 0x000fe40002000000 */
[----:B------:R-:W-:Y:S02]  /*6ec0*/  CS2R R76, SRZ ;  /* 0x00000000004c7805 */ /* 0x000fe4000001ff00 */
[----:B------:R-:W-:Y:S02]  /*6ed0*/  LEA R2, R90, UR44, 0x3 ;  /* 0x0000002c5a027c11 */ /* 0x000fe4000f8e18ff */
[----:B------:R-:W-:Y:S02]  /*6ee0*/  CS2R R74, SRZ ;  /* 0x00000000004a7805 */ /* 0x000fe4000001ff00 */
[----:B------:R-:W-:Y:S02]  /*6ef0*/  @P0 SEL R4, R5, R4, !P3 ;  /* 0x0000000405040207 */ /* 0x000fe40005800000 */
[----:B------:R-:W-:Y:S02]  /*6f00*/  CS2R R72, SRZ ;  /* 0x0000000000487805 */ /* 0x000fe4000001ff00 */
[----:B------:R-:W-:Y:S02]  /*6f10*/  LEA R100, R36, UR44, 0x3 ;  /* 0x0000002c24647c11 */ /* 0x000fe4000f8e18ff */
[----:B------:R-:W-:Y:S02]  /*6f20*/  @P1 LOP3.LUT R4, R4, 0x1, RZ, 0xc0, !PT ;  /* 0x0000000104041812 */ /* 0x000fe400078ec0ff */
[----:B------:R-:W-:Y:S02]  /*6f30*/  SHF.L.U32 R3, R92, 0x1f, RZ ;  /* 0x0000001f5c037819 */ /* 0x000fe400000006ff */
[----:B------:R-:W-:Y:S02]  /*6f40*/  ISETP.NE.U32.OR P6, PT, R4, 0x1, !P1 ;  /* 0x000000010400780c */ /* 0x000fe40004fc5470 */
[----:B------:R-:W-:Y:S02]  /*6f50*/  PLOP3.LUT P2, PT, PT, PT, UP1, 0x80, 0x8 ;  /* 0x000000000008781c */ /* 0x000fe40003f4f018 */
[C---:B------:R-:W-:Y:S02]  /*6f60*/  LEA.HI R39, R36.reuse, R36, RZ, 0x1 ;  /* 0x0000002424277211 */ /* 0x040fe400078f08ff */
[----:B------:R-:W-:Y:S02]  /*6f70*/  SEL R4, RZ, 0xffffffff, P4 ;  /* 0xffffffffff047807 */ /* 0x000fe40002000000 */
[----:B------:R-:W-:Y:S01]  /*6f80*/  P2R R96, PR, RZ, 0x40 ;  /* 0x00000040ff607803 */ /* 0x000fe20000000000 */
[C---:B-1----:R-:W-:Y:S01]  /*6f90*/  IMAD.SHL.U32 R0, R39.reuse, 0x40, RZ ;  /* 0x0000004027007824 */ /* 0x042fe200078e00ff */
[----:B------:R-:W-:Y:S03]  /*6fa0*/  LOP3.LUT R39, R39, 0xffe, RZ, 0xc0, !PT ;  /* 0x00000ffe27277812 */ /* 0x000fe600078ec0ff */
[----:B------:R-:W-:Y:S02]  /*6fb0*/  @P6 SHF.L.U32 R7, R89, 0x1f, RZ ;  /* 0x0000001f59076819 */ /* 0x000fe400000006ff */
[----:B------:R-:W-:Y:S01]  /*6fc0*/  @P2 SEL R4, R5, R4, !P3 ;  /* 0x0000000405042207 */ /* 0x000fe20005800000 */
[----:B------:R-:W-:Y:S01]  /*6fd0*/  IMAD.IADD R39, R36, 0x1, -R39 ;  /* 0x0000000124277824 */ /* 0x000fe200078e0a27 */
[----:B------:R-:W1:Y:S01]  /*6fe0*/  @P6 SYNCS.PHASECHK.TRANS64.TRYWAIT P1, [R2+URZ+0x220], R7 ;  /* 0x00022007020065a7 */ /* 0x000e6200080211ff */
[----:B------:R-:W-:Y:S02]  /*6ff0*/  LOP3.LUT R0, R0, 0xffffff80, RZ, 0xc0, !PT ;  /* 0xffffff8000007812 */ /* 0x000fe400078ec0ff */
[----:B------:R-:W-:Y:S03]  /*7000*/  LOP3.LUT R4, R4, 0x1, RZ, 0xc0, !PT ;  /* 0x0000000104047812 */ /* 0x000fe600078ec0ff */
[----:B------:R-:W-:Y:S01]  /*7010*/  IMAD.IADD R0, R37, 0x1, R0 ;  /* 0x0000000125007824 */ /* 0x000fe200078e0200 */
[----:B------:R-:W-:Y:S03]  /*7020*/  ISETP.NE.U32.AND P5, PT, R4, 0x1, PT ;  /* 0x000000010400780c */ /* 0x000fe60003fa5070 */
[----:B------:R-:W-:Y:S01]  /*7030*/  IMAD R39, R39, 0x100000, R0 ;  /* 0x0010000027277824 */ /* 0x000fe200078e0200 */
[----:B------:R-:W-:Y:S01]  /*7040*/  P2R R103, PR, RZ, 0x20 ;  /* 0x00000020ff677803 */ /* 0x000fe20000000000 */
[----:B------:R2:W4:Y:S01]  /*7050*/  SYNCS.PHASECHK.TRANS64.TRYWAIT P0, [R100+URZ+0x270], R3 ;  /* 0x00027003640075a7 */ /* 0x00052200080011ff */
[----:B-1----:R-:W-:Y:S01]  /*7060*/  @P6 SEL R102, RZ, 0x1, !P1 ;  /* 0x00000001ff666807 */ /* 0x002fe20004800000 */
[----:B--2---:R-:W-:Y:S06]  /*7070*/  @!P6 BRA `(.L_x_125) ;  /* 0x000000000080e947 */ /* 0x004fec0003800000 */
[----:B------:R-:W-:Y:S01]  /*7080*/  @P5 IMAD R6, R90, 0x1000, R71 ;  /* 0x000010005a065824 */ /* 0x000fe200078e0247 */
[----:B------:R-:W1:Y:S01]  /*7090*/  S2R R0, SR_CgaCtaId ;  /* 0x0000000000007919 */ /* 0x000e620000008800 */
[----:B------:R-:W-:Y:S01]  /*70a0*/  ISETP.NE.AND P1, PT, R102, RZ, PT ;  /* 0x000000ff6600720c */ /* 0x000fe20003f25270 */
[----:B------:R-:W-:Y:S01]  /*70b0*/  BSSY B0, `(.L_x_126) ;  /* 0x000000b000007945 */ /* 0x000fe20003800000 */
[----:B------:R-:W-:Y:S01]  /*70c0*/  @P5 VIADD R4, R6, UR44 ;  /* 0x0000002c06045c36 */ /* 0x000fe20008000000 */
[----:B------:R-:W-:Y:S02]  /*70d0*/  CS2R R74, SRZ ;  /* 0x00000000004a7805 */ /* 0x000fe4000001ff00 */
[----:B------:R-:W-:Y:S02]  /*70e0*/  CS2R R72, SRZ ;  /* 0x0000000000487805 */ /* 0x000fe4000001ff00 */
[----:B------:R-:W-:Y:S01]  /*70f0*/  CS2R R78, SRZ ;  /* 0x00000000004e7805 */ /* 0x000fe2000001ff00 */
[----:B------:R-:W-:Y:S01]  /*7100*/  @P5 IMAD R4, R93, -0x10, R4 ;  /* 0xfffffff05d045824 */ /* 0x000fe200078e0204 */
[----:B------:R-:W-:Y:S04]  /*7110*/  CS2R R76, SRZ ;  /* 0x00000000004c7805 */ /* 0x000fe8000001ff00 */
[----:B------:R-:W-:Y:S05]  /*7120*/  @P1 BRA `(.L_x_127) ;  /* 0x00000000000c1947 */ /* 0x000fea0003800000 */
[----:B------:R-:W-:Y:S04]  /*7130*/  SHF.L.U32 R5, R89, 0x1f, RZ ;  /* 0x0000001f59057819 */ /* 0x000fe800000006ff */
[----:B------:R-:W2:Y:S02]  /*7140*/  SYNCS.PHASECHK.TRANS64.TRYWAIT P1, [R2+URZ+0x220], R5 ;  /* 0x00022005020075a7 */ /* 0x000ea400080211ff */
[----:B--2---:R-:W-:Y:S05]  /*7150*/  @!P1 BRA `(.L_x_128) ;  /* 0x0000002c00c49947 */ /* 0x004fea0003800000 */
.L_x_127:
[----:B------:R-:W-:Y:S05]  /*7160*/  BSYNC B0 ;  /* 0x0000000000007941 */ /* 0x000fea0003800000 */
.L_x_126:
[----:B------:R-:W-:Y:S01]  /*7170*/  ISETP.NE.AND P1, PT, R103, RZ, PT ;  /* 0x000000ff6700720c */ /* 0x000fe20003f25270 */
[----:B--2---:R-:W-:Y:S02]  /*7180*/  VIADD R5, R2, 0x230 ;  /* 0x0000023002057836 */ /* 0x004fe40000000000 */
[----:B------:R-:W-:Y:S03]  /*7190*/  VIADD R90, R90, 0x1 ;  /* 0x000000015a5a7836 */ /* 0x000fe60000000000 */
[----:B-1----:R-:W-:Y:S07]  /*71a0*/  PRMT R0, R0, 0x654, R5 ;  /* 0x0000065400007816 */ /* 0x002fee0000000005 */
[----:B------:R1:W2:Y:S04]  /*71b0*/  @P1 LDS.128 R72, [R6+UR44+0x400] ;  /* 0x0004002c06481984 */ /* 0x0002a80008000c00 */
[----:B------:R1:W1:Y:S01]  /*71c0*/  @P1 LDS.128 R76, [R4+0x410] ;  /* 0x00041000044c1984 */ /* 0x0002620000000c00 */
[C---:B------:R-:W-:Y:S01]  /*71d0*/  ISETP.NE.AND P1, PT, R90.reuse, 0x2, PT ;  /* 0x000000025a00780c */ /* 0x040fe20003f25270 */
[----:B------:R-:W-:Y:S01]  /*71e0*/  @!PT LDS RZ, [RZ] ;  /* 0x00000000fffff984 */ /* 0x000fe20000000800 */
[----:B------:R-:W-:Y:S01]  /*71f0*/  @!PT LDS RZ, [RZ] ;  /* 0x00000000fffff984 */ /* 0x000fe20000000800 */
[----:B------:R-:W-:Y:S01]  /*7200*/  @!PT LDS RZ, [RZ] ;  /* 0x00000000fffff984 */ /* 0x000fe20000000800 */
[----:B------:R-:W-:Y:S01]  /*7210*/  @!PT LDS RZ, [RZ] ;  /* 0x00000000fffff984 */ /* 0x000fe20000000800 */
[----:B------:R5:W-:Y:S06]  /*7220*/  MEMBAR.ALL.CTA ;  /* 0x0000000000007992 */ /* 0x000bec0000008000 */
[----:B-----5:R-:W5:Y:S01]  /*7230*/  FENCE.VIEW.ASYNC.S ;  /* 0x00000000000073c6 */ /* 0x020f620000000000 */
[----:B------:R-:W-:Y:S01]  /*7240*/  SEL R90, R90, RZ, P1 ;  /* 0x000000ff5a5a7207 */ /* 0x000fe20000800000 */
[----:B-----5:R5:W-:Y:S02]  /*7250*/  SYNCS.ARRIVE.TRANS64.RED.A1T0 RZ, [R0+URZ], RZ ;  /* 0x000000ff00ff79a7 */ /* 0x020be400081004ff */
[----:B-----5:R-:W-:Y:S04]  /*7260*/  SEL R0, RZ, 0x1, P1 ;  /* 0x00000001ff007807 */ /* 0x020fe80000800000 */
[----:B--2---:R-:W-:Y:S02]  /*7270*/  LOP3.LUT R89, R89, R0, RZ, 0x3c, !PT ;  /* 0x0000000059597212 */ /* 0x004fe400078e3cff */
.L_x_125:
[----:B------:R-:W-:Y:S05]  /*7280*/  BSYNC B1 ;  /* 0x0000000000017941 */ /* 0x000fea0003800000 */
.L_x_124:
[----:B------:R-:W-:Y:S04]  /*7290*/  SHF.R.U32.HI R0, RZ, 0x15, R39 ;  /* 0x00000015ff007819 */ /* 0x000fe80000011627 */
[----:B------:R-:W-:Y:S01]  /*72a0*/  LOP3.LUT P1, RZ, R0, 0x3, R85, 0x48, !PT ;  /* 0x0000000300ff7812 */ /* 0x000fe20007824855 */
[----:B------:R-:W-:Y:S01]  /*72b0*/  @!UPT UIADD3 URZ, UPT, UPT, URZ, URZ, URZ ;  /* 0x000000fffffff290 */ /* 0x000fe2000fffe0ff */
[----:B----4-:R-:W-:Y:S11]  /*72c0*/  @P0 BRA `(.L_x_129) ;  /* 0x0000000000080947 */ /* 0x010ff60003800000 */
[----:B------:R-:W2:Y:S02]  /*72d0*/  SYNCS.PHASECHK.TRANS64.TRYWAIT P0, [R100+URZ+0x270], R3 ;  /* 0x00027003640075a7 */ /* 0x000ea400080011ff */
[----:B--2---:R-:W-:Y:S05]  /*72e0*/  @!P0 BRA `(.L_x_130) ;  /* 0x0000002c00748947 */ /* 0x004fea0003800000 */
.L_x_129:
[----:B------:R-:W-:Y:S05]  /*72f0*/  @!P1 BRA `(.L_x_131) ;  /* 0x0000000000409947 */ /* 0x000fea0003800000 */
[----:B------:R-:W4:Y:S01]  /*7300*/  LDCU.64 UR8, c[0x4][0x70] ;  /* 0x01000e00ff0877ac */ /* 0x000f220008000a00 */
[----:B--2---:R-:W-:Y:S01]  /*7310*/  MOV R3, 0x0 ;  /* 0x0000000000037802 */ /* 0x004fe20000000f00 */
[----:B------:R-:W-:Y:S02]  /*7320*/  HFMA2 R12, -RZ, RZ, 0, 5.9604644775390625e-08 ;  /* 0x00000001ff0c7431 */ /* 0x000fe400000001ff */
[----:B------:R-:W-:Y:S02]  /*7330*/  IMAD.MOV.U32 R8, RZ, RZ, 0x192 ;  /* 0x00000192ff087424 */ /* 0x000fe400078e00ff */
[----:B------:R-:W-:Y:S01]  /*7340*/  IMAD.MOV.U32 R13, RZ, RZ, RZ ;  /* 0x000000ffff0d7224 */ /* 0x000fe200078e00ff */
[----:B------:R-:W2:Y:S01]  /*7350*/  LDCU.64 UR6, c[0x4][0x78] ;  /* 0x01000f00ff0677ac */ /* 0x000ea20008000a00 */
[----:B------:R-:W3:Y:S01]  /*7360*/  LDC.64 R2, c[0x4][R3] ;  /* 0x0100000003027b82 */ /* 0x000ee20000000a00 */
[----:B------:R-:W5:Y:S01]  /*7370*/  LDCU.64 UR4, c[0x4][0x10] ;  /* 0x01000200ff0477ac */ /* 0x000f620008000a00 */
[----:B----4-:R-:W-:Y:S01]  /*7380*/  MOV R5, UR9 ;  /* 0x0000000900057c02 */ /* 0x010fe20008000f00 */
[----:B-1----:R-:W-:Y:S01]  /*7390*/  IMAD.U32 R4, RZ, RZ, UR8 ;  /* 0x00000008ff047e24 */ /* 0x002fe2000f8e00ff */
[----:B--2---:R-:W-:Y:S01]  /*73a0*/  MOV R7, UR7 ;  /* 0x0000000700077c02 */ /* 0x004fe20008000f00 */
[----:B------:R-:W-:Y:S01]  /*73b0*/  IMAD.U32 R6, RZ, RZ, UR6 ;  /* 0x00000006ff067e24 */ /* 0x000fe2000f8e00ff */
[----:B-----5:R-:W-:Y:S01]  /*73c0*/  MOV R11, UR5 ;  /* 0x00000005000b7c02 */ /* 0x020fe20008000f00 */
[----:B------:R-:W-:Y:S02]  /*73d0*/  IMAD.U32 R10, RZ, RZ, UR4 ;  /* 0x00000004ff0a7e24 */ /* 0x000fe4000f8e00ff */
[----:B------:R-:W-:Y:S07]  /*73e0*/  LEPC R20, `(.L_x_131) ;  /* 0x000000001014794e */ /* 0x000fee0000000000 */
[----:B---3--:R-:W-:Y:S05]  /*73f0*/  CALL.ABS.NOINC R2 ;  /* 0x0000000002007343 */ /* 0x008fea0003c00000 */
.L_x_131:
[-C--:B------:R-:W-:Y:S01]  /*7400*/  F2FP.F16.E4M3.UNPACK_B R42, R72.reuse ;  /* 0x00000048ff2a723e */ /* 0x080fe200020006ff */
[----:B------:R-:W-:Y:S05]  /*7410*/  WARPSYNC.ALL ;  /* 0x0000000000007948 */ /* 0x000fea0003800000 */
[----:B------:R-:W-:Y:S01]  /*7420*/  R2UR UR4, R39 ;  /* 0x00000000270472ca */ /* 0x000fe200000e0000 */
[--C-:B------:R-:W-:Y:S01]  /*7430*/  HADD2.F32 R40, -RZ, R42.reuse.H0_H0 ;  /* 0x2000002aff287230 */ /* 0x100fe20000004100 */
[----:B------:R-:W-:Y:S01]  /*7440*/  F2FP.F16.E4M3.UNPACK_B R43, R72.H1 ;  /* 0x00000048ff2b723e */ /* 0x000fe200030006ff */
[----:B------:R-:W-:Y:S01]  /*7450*/  HADD2.F32 R42, -RZ, R42.H1_H1 ;  /* 0x3000002aff2a7230 */ /* 0x000fe20000004100 */
[-C--:B------:R-:W-:Y:S01]  /*7460*/  F2FP.F16.E4M3.UNPACK_B R45, R73.reuse ;  /* 0x00000049ff2d723e */ /* 0x080fe200020006ff */
[----:B------:R-:W-:Y:S01]  /*7470*/  BSSY.RECONVERGENT B0, `(.L_x_132) ;  /* 0x0000099000007945 */ /* 0x000fe20003800200 */
[----:B------:R-:W-:Y:S01]  /*7480*/  F2FP.F16.E4M3.UNPACK_B R47, R73.H1 ;  /* 0x00000049ff2f723e */ /* 0x000fe200030006ff */
[--C-:B------:R-:W-:Y:S01]  /*7490*/  HADD2.F32 R44, -RZ, R43.reuse.H0_H0 ;  /* 0x2000002bff2c7230 */ /* 0x100fe20000004100 */
[-C--:B------:R-:W-:Y:S01]  /*74a0*/  F2FP.F16.E4M3.UNPACK_B R49, R74.reuse ;  /* 0x0000004aff31723e */ /* 0x080fe200020006ff */
[----:B------:R-:W-:Y:S01]  /*74b0*/  HADD2.F32 R46, -RZ, R43.H1_H1 ;  /* 0x3000002bff2e7230 */ /* 0x000fe20000004100 */
[----:B------:R-:W-:Y:S01]  /*74c0*/  F2FP.F16.E4M3.UNPACK_B R51, R74.H1 ;  /* 0x0000004aff33723e */ /* 0x000fe200030006ff */
[--C-:B------:R-:W-:Y:S01]  /*74d0*/  HADD2.F32 R43, -RZ, R45.reuse.H0_H0 ;  /* 0x2000002dff2b7230 */ /* 0x100fe20000004100 */
[-C--:B------:R-:W-:Y:S01]  /*74e0*/  F2FP.F16.E4M3.UNPACK_B R53, R75.reuse ;  /* 0x0000004bff35723e */ /* 0x080fe200020006ff */
[----:B-1----:R-:W-:Y:S01]  /*74f0*/  LDTM.16dp32bit_t0_t15.x32 R4, tmem[UR4] ;  /* 0x00000004000479ee */ /* 0x002fe20008a80000 */
[----:B------:R-:W3:Y:S01]  /*7500*/  LDTM.16dp32bit_t16_t31.x32 R4, tmem[UR4+0x20] ;  /* 0x00002004000479ee */ /* 0x000ee20008aa0000 */
[----:B------:R-:W-:Y:S01]  /*7510*/  ISETP.NE.AND P6, PT, R96, RZ, PT ;  /* 0x000000ff6000720c */ /* 0x000fe20003fc5270 */
[----:B------:R-:W-:Y:S01]  /*7520*/  HADD2.F32 R48, -RZ, R45.H1_H1 ;  /* 0x3000002dff307230 */ /* 0x000fe20000004100 */
[----:B------:R-:W-:Y:S01]  /*7530*/  IADD3 R109, PT, PT, R71, UR44, RZ ;  /* 0x0000002c476d7c10 */ /* 0x000fe2000fffe0ff */
[----:B------:R-:W-:Y:S01]  /*7540*/  HADD2.F32 R52, -RZ, R49.H1_H1 ;  /* 0x30000031ff347230 */ /* 0x000fe20000004100 */
[----:B------:R-:W-:Y:S01]  /*7550*/  SHF.L.U32 R108, R88, 0x4, RZ ;  /* 0x00000004586c7819 */ /* 0x000fe200000006ff */
[----:B------:R-:W-:Y:S01]  /*7560*/  HADD2.F32 R56, -RZ, R53.H1_H1 ;  /* 0x30000035ff387230 */ /* 0x000fe20000004100 */
[----:B------:R-:W-:Y:S01]  /*7570*/  F2FP.F16.E4M3.UNPACK_B R55, R75.H1 ;  /* 0x0000004bff37723e */ /* 0x000fe200030006ff */
[--C-:B------:R-:W-:Y:S01]  /*7580*/  HADD2.F32 R45, -RZ, R47.reuse.H0_H0 ;  /* 0x2000002fff2d7230 */ /* 0x100fe20000004100 */
[----:B------:R-:W-:Y:S01]  /*7590*/  IADD3 R101, PT, PT, R109, R108, RZ ;  /* 0x0000006c6d657210 */ /* 0x000fe20007ffe0ff */
[----:B------:R-:W-:Y:S01]  /*75a0*/  HADD2.F32 R50, -RZ, R47.H1_H1 ;  /* 0x3000002fff327230 */ /* 0x000fe20000004100 */
[-C--:B------:R-:W-:Y:S01]  /*75b0*/  F2FP.F16.E4M3.UNPACK_B R57, R76.reuse ;  /* 0x0000004cff39723e */ /* 0x080fe200020006ff */
[----:B------:R-:W-:Y:S01]  /*75c0*/  HADD2.F32 R47, -RZ, R49.H0_H0 ;  /* 0x20000031ff2f7230 */ /* 0x000fe20000004100 */
[----:B------:R-:W-:Y:S01]  /*75d0*/  F2FP.F16.E4M3.UNPACK_B R59, R76.H1 ;  /* 0x0000004cff3b723e */ /* 0x000fe200030006ff */
[----:B------:R-:W-:Y:S01]  /*75e0*/  HADD2.F32 R49, -RZ, R51.H0_H0 ;  /* 0x20000033ff317230 */ /* 0x000fe20000004100 */
[-C--:B------:R-:W-:Y:S01]  /*75f0*/  F2FP.F16.E4M3.UNPACK_B R61, R77.reuse ;  /* 0x0000004dff3d723e */ /* 0x080fe200020006ff */
[----:B------:R-:W-:Y:S01]  /*7600*/  HADD2.F32 R60, -RZ, R57.H1_H1 ;  /* 0x30000039ff3c7230 */ /* 0x000fe20000004100 */
[----:B------:R-:W-:Y:S01]  /*7610*/  F2FP.F16.E4M3.UNPACK_B R63, R77.H1 ;  /* 0x0000004dff3f723e */ /* 0x000fe200030006ff */
[----:B------:R-:W-:Y:S01]  /*7620*/  HADD2.F32 R54, -RZ, R51.H1_H1 ;  /* 0x30000033ff367230 */ /* 0x000fe20000004100 */
[-C--:B------:R-:W-:Y:S01]  /*7630*/  F2FP.F16.E4M3.UNPACK_B R65, R78.reuse ;  /* 0x0000004eff41723e */ /* 0x080fe200020006ff */
[----:B------:R-:W-:Y:S01]  /*7640*/  HADD2.F32 R51, -RZ, R53.H0_H0 ;  /* 0x20000035ff337230 */ /* 0x000fe20000004100 */
[----:B------:R-:W-:Y:S01]  /*7650*/  F2FP.F16.E4M3.UNPACK_B R67, R78.H1 ;  /* 0x0000004eff43723e */ /* 0x000fe200030006ff */
[----:B------:R-:W-:Y:S01]  /*7660*/  HADD2.F32 R64, -RZ, R61.H1_H1 ;  /* 0x3000003dff407230 */ /* 0x000fe20000004100 */
[----:B------:R-:W-:Y:S01]  /*7670*/  ISETP.NE.AND P0, PT, R95, RZ, PT ;  /* 0x000000ff5f00720c */ /* 0x000fe20003f05270 */
[C---:B---3--:R-:W-:Y:S01]  /*7680*/  FMUL R0, R38.reuse, R4 ;  /* 0x0000000426007220 */ /* 0x048fe20000400000 */
[C---:B------:R-:W-:Y:S01]  /*7690*/  FMUL R2, R38.reuse, R5 ;  /* 0x0000000526027220 */ /* 0x040fe20000400000 */
[C---:B------:R-:W-:Y:S01]  /*76a0*/  FMUL R4, R38.reuse, R8 ;  /* 0x0000000826047220 */ /* 0x040fe20000400000 */
[C---:B------:R-:W-:Y:S01]  /*76b0*/  FMUL R5, R38.reuse, R9 ;  /* 0x0000000926057220 */ /* 0x040fe20000400000 */
[C---:B------:R-:W-:Y:S01]  /*76c0*/  FFMA R0, R41.reuse, R40, R0 ;  /* 0x0000002829007223 */ /* 0x040fe20000000000 */
[C---:B------:R-:W-:Y:S01]  /*76d0*/  FFMA R2, R41.reuse, R42, R2 ;  /* 0x0000002a29027223 */ /* 0x040fe20000000002 */
[C---:B------:R-:W-:Y:S01]  /*76e0*/  FMUL R8, R38.reuse, R12 ;  /* 0x0000000c26087220 */ /* 0x040fe20000400000 */
[C---:B------:R-:W-:Y:S01]  /*76f0*/  FMUL R9, R38.reuse, R13 ;  /* 0x0000000d26097220 */ /* 0x040fe20000400000 */
[C---:B------:R-:W-:Y:S01]  /*7700*/  FMUL R12, R38.reuse, R16 ;  /* 0x00000010260c7220 */ /* 0x040fe20000400000 */
[C---:B------:R-:W-:Y:S01]  /*7710*/  FMUL R13, R38.reuse, R17 ;  /* 0x00000011260d7220 */ /* 0x040fe20000400000 */
[C---:B------:R-:W-:Y:S01]  /*7720*/  FMUL R16, R38.reuse, R20 ;  /* 0x0000001426107220 */ /* 0x040fe20000400000 */
[C---:B------:R-:W-:Y:S01]  /*7730*/  FMUL R17, R38.reuse, R21 ;  /* 0x0000001526117220 */ /* 0x040fe20000400000 */
[C---:B------:R-:W-:Y:S01]  /*7740*/  FMUL R20, R38.reuse, R24 ;  /* 0x0000001826147220 */ /* 0x040fe20000400000 */
[C---:B------:R-:W-:Y:S01]  /*7750*/  FMUL R21, R38.reuse, R25 ;  /* 0x0000001926157220 */ /* 0x040fe20000400000 */
[----:B------:R-:W-:Y:S02]  /*7760*/  HADD2.F32 R68, -RZ, R65.H1_H1 ;  /* 0x30000041ff447230 */ /* 0x000fe40000004100 */
[C---:B------:R-:W-:Y:S01]  /*7770*/  FMUL R24, R38.reuse, R28 ;  /* 0x0000001c26187220 */ /* 0x040fe20000400000 */
[C---:B------:R-:W-:Y:S01]  /*7780*/  FMUL R25, R38.reuse, R29 ;  /* 0x0000001d26197220 */ /* 0x040fe20000400000 */
[C---:B------:R-:W-:Y:S01]  /*7790*/  FMUL R28, R38.reuse, R32 ;  /* 0x00000020261c7220 */ /* 0x040fe20000400000 */
[C---:B------:R-:W-:Y:S01]  /*77a0*/  FMUL R29, R38.reuse, R33 ;  /* 0x00000021261d7220 */ /* 0x040fe20000400000 */
[C---:B--2---:R-:W-:Y:S01]  /*77b0*/  FMUL R3, R38.reuse, R6 ;  /* 0x0000000626037220 */ /* 0x044fe20000400000 */
[C---:B------:R-:W-:Y:S01]  /*77c0*/  FMUL R7, R38.reuse, R7 ;  /* 0x0000000726077220 */ /* 0x040fe20000400000 */
[C---:B------:R-:W-:Y:S01]  /*77d0*/  FMUL R6, R38.reuse, R10 ;  /* 0x0000000a26067220 */ /* 0x040fe20000400000 */
[C---:B------:R-:W-:Y:S01]  /*77e0*/  FMUL R11, R38.reuse, R11 ;  /* 0x0000000b260b7220 */ /* 0x040fe20000400000 */
[C---:B------:R-:W-:Y:S01]  /*77f0*/  FFMA R3, R41.reuse, R44, R3 ;  /* 0x0000002c29037223 */ /* 0x040fe20000000003 */
[C---:B------:R-:W-:Y:S01]  /*7800*/  FFMA R7, R41.reuse, R46, R7 ;  /* 0x0000002e29077223 */ /* 0x040fe20000000007 */
[C---:B------:R-:W-:Y:S01]  /*7810*/  FFMA R4, R41.reuse, R43, R4 ;  /* 0x0000002b29047223 */ /* 0x040fe20000000004 */
[----:B------:R-:W-:Y:S01]  /*7820*/  F2FP.F16.E4M3.UNPACK_B R40, R79 ;  /* 0x0000004fff28723e */ /* 0x000fe200020006ff */
[C---:B------:R-:W-:Y:S01]  /*7830*/  FFMA R5, R41.reuse, R48, R5 ;  /* 0x0000003029057223 */ /* 0x040fe20000000005 */
[C---:B------:R-:W-:Y:S01]  /*7840*/  FFMA R6, R41.reuse, R45, R6 ;  /* 0x0000002d29067223 */ /* 0x040fe20000000006 */
[----:B------:R-:W-:Y:S01]  /*7850*/  F2FP.F16.E4M3.UNPACK_B R42, R79.H1 ;  /* 0x0000004fff2a723e */ /* 0x000fe200030006ff */
[C---:B------:R-:W-:Y:S01]  /*7860*/  FFMA R11, R41.reuse, R50, R11 ;  /* 0x00000032290b7223 */ /* 0x040fe2000000000b */
[----:B------:R-:W-:Y:S01]  /*7870*/  FFMA R8, R41, R47, R8 ;  /* 0x0000002f29087223 */ /* 0x000fe20000000008 */
[----:B------:R-:W-:Y:S01]  /*7880*/  F2FP.SATFINITE.E4M3.F32.PACK_AB_MERGE_C R97, R7, R3, RZ ;  /* 0x000000030761723e */ /* 0x000fe200048070ff */
[C---:B------:R-:W-:Y:S01]  /*7890*/  FFMA R9, R41.reuse, R52, R9 ;  /* 0x0000003429097223 */ /* 0x040fe20000000009 */
[----:B------:R-:W-:Y:S01]  /*78a0*/  FMUL R10, R38, R14 ;  /* 0x0000000e260a7220 */ /* 0x000fe20000400000 */
[----:B------:R-:W-:Y:S01]  /*78b0*/  LEA R109, R90, UR44, 0x3 ;  /* 0x0000002c5a6d7c11 */ /* 0x000fe2000f8e18ff */
[----:B------:R-:W-:Y:S01]  /*78c0*/  FMUL R15, R38, R15 ;  /* 0x0000000f260f7220 */ /* 0x000fe20000400000 */
[--C-:B------:R-:W-:Y:S01]  /*78d0*/  HADD2.F32 R53, -RZ, R55.reuse.H0_H0 ;  /* 0x20000037ff357230 */ /* 0x100fe20000004100 */
[----:B------:R-:W-:Y:S01]  /*78e0*/  F2FP.SATFINITE.E4M3.F32.PACK_AB_MERGE_C R96, R2, R0, R97 ;  /* 0x000000000260723e */ /* 0x000fe20004807061 */
[----:B------:R-:W-:Y:S01]  /*78f0*/  FFMA R10, R41, R49, R10 ;  /* 0x00000031290a7223 */ /* 0x000fe2000000000a */
[----:B------:R-:W-:Y:S01]  /*7900*/  F2FP.SATFINITE.E4M3.F32.PACK_AB_MERGE_C R97, R11, R6, RZ ;  /* 0x000000060b61723e */ /* 0x000fe200048070ff */
[C---:B------:R-:W-:Y:S01]  /*7910*/  FFMA R15, R41.reuse, R54, R15 ;  /* 0x00000036290f7223 */ /* 0x040fe2000000000f */
[C---:B------:R-:W-:Y:S01]  /*7920*/  FFMA R12, R41.reuse, R51, R12 ;  /* 0x00000033290c7223 */ /* 0x040fe2000000000c */
[----:B------:R-:W-:Y:S01]  /*7930*/  FFMA R13, R41, R56, R13 ;  /* 0x00000038290d7223 */ /* 0x000fe2000000000d */
[----:B------:R-:W-:Y:S01]  /*7940*/  F2FP.SATFINITE.E4M3.F32.PACK_AB_MERGE_C R97, R5, R4, R97 ;  /* 0x000000040561723e */ /* 0x000fe20004807061 */
[----:B------:R-:W-:Y:S01]  /*7950*/  HADD2.F32 R58, -RZ, R55.H1_H1 ;  /* 0x30000037ff3a7230 */ /* 0x000fe20000004100 */
[----:B------:R-:W-:Y:S01]  /*7960*/  F2FP.SATFINITE.E4M3.F32.PACK_AB_MERGE_C R98, R15, R10, RZ ;  /* 0x0000000a0f62723e */ /* 0x000fe200048070ff */
[----:B------:R-:W-:Y:S02]  /*7970*/  HADD2.F32 R55, -RZ, R57.H0_H0 ;  /* 0x20000039ff377230 */ /* 0x000fe40000004100 */
[C---:B------:R-:W-:Y:S01]  /*7980*/  FMUL R14, R38.reuse, R18 ;  /* 0x00000012260e7220 */ /* 0x040fe20000400000 */
[C---:B------:R-:W-:Y:S01]  /*7990*/  FMUL R19, R38.reuse, R19 ;  /* 0x0000001326137220 */ /* 0x040fe20000400000 */
[--C-:B------:R-:W-:Y:S02]  /*79a0*/  HADD2.F32 R57, -RZ, R59.reuse.H0_H0 ;  /* 0x2000003bff397230 */ /* 0x100fe40000004100 */
[C---:B------:R-:W-:Y:S01]  /*79b0*/  FMUL R18, R38.reuse, R22 ;  /* 0x0000001626127220 */ /* 0x040fe20000400000 */
[C---:B------:R-:W-:Y:S01]  /*79c0*/  FFMA R14, R41.reuse, R53, R14 ;  /* 0x00000035290e7223 */ /* 0x040fe2000000000e */
[----:B------:R-:W-:Y:S02]  /*79d0*/  HADD2.F32 R62, -RZ, R59.H1_H1 ;  /* 0x3000003bff3e7230 */ /* 0x000fe40000004100 */
[C---:B------:R-:W-:Y:S01]  /*79e0*/  FFMA R19, R41.reuse, R58, R19 ;  /* 0x0000003a29137223 */ /* 0x040fe20000000013 */
[----:B------:R-:W-:Y:S02]  /*79f0*/  HADD2.F32 R59, -RZ, R61.H0_H0 ;  /* 0x2000003dff3b7230 */ /* 0x000fe40000004100 */
[C---:B------:R-:W-:Y:S01]  /*7a00*/  FMUL R23, R38.reuse, R23 ;  /* 0x0000001726177220 */ /* 0x040fe20000400000 */
[C---:B------:R-:W-:Y:S01]  /*7a10*/  FFMA R16, R41.reuse, R55, R16 ;  /* 0x0000003729107223 */ /* 0x040fe20000000010 */
[C---:B------:R-:W-:Y:S01]  /*7a20*/  FFMA R17, R41.reuse, R60, R17 ;  /* 0x0000003c29117223 */ /* 0x040fe20000000011 */
[--C-:B------:R-:W-:Y:S02]  /*7a30*/  HADD2.F32 R61, -RZ, R63.reuse.H0_H0 ;  /* 0x2000003fff3d7230 */ /* 0x100fe40000004100 */
[C---:B------:R-:W-:Y:S01]  /*7a40*/  FFMA R18, R41.reuse, R57, R18 ;  /* 0x0000003929127223 */ /* 0x040fe20000000012 */
[----:B------:R-:W-:Y:S02]  /*7a50*/  HADD2.F32 R66, -RZ, R63.H1_H1 ;  /* 0x3000003fff427230 */ /* 0x000fe40000004100 */
[C---:B------:R-:W-:Y:S01]  /*7a60*/  FMUL R22, R38.reuse, R26 ;  /* 0x0000001a26167220 */ /* 0x040fe20000400000 */
[----:B------:R-:W-:Y:S02]  /*7a70*/  HADD2.F32 R63, -RZ, R65.H0_H0 ;  /* 0x20000041ff3f7230 */ /* 0x000fe40000004100 */
[C---:B------:R-:W-:Y:S01]  /*7a80*/  FFMA R23, R41.reuse, R62, R23 ;  /* 0x0000003e29177223 */ /* 0x040fe20000000017 */
[C---:B------:R-:W-:Y:S01]  /*7a90*/  FMUL R27, R38.reuse, R27 ;  /* 0x0000001b261b7220 */ /* 0x040fe20000400000 */
[C---:B------:R-:W-:Y:S01]  /*7aa0*/  FFMA R20, R41.reuse, R59, R20 ;  /* 0x0000003b29147223 */ /* 0x040fe20000000014 */
[C---:B------:R-:W-:Y:S01]  /*7ab0*/  FFMA R21, R41.reuse, R64, R21 ;  /* 0x0000004029157223 */ /* 0x040fe20000000015 */
[--C-:B------:R-:W-:Y:S02]  /*7ac0*/  HADD2.F32 R65, -RZ, R67.reuse.H0_H0 ;  /* 0x20000043ff417230 */ /* 0x100fe40000004100 */
[C---:B------:R-:W-:Y:S01]  /*7ad0*/  FFMA R22, R41.reuse, R61, R22 ;  /* 0x0000003d29167223 */ /* 0x040fe20000000016 */
[----:B------:R-:W-:Y:S02]  /*7ae0*/  HADD2.F32 R70, -RZ, R67.H1_H1 ;  /* 0x30000043ff467230 */ /* 0x000fe40000004100 */
[C---:B------:R-:W-:Y:S01]  /*7af0*/  FMUL R26, R38.reuse, R30 ;  /* 0x0000001e261a7220 */ /* 0x040fe20000400000 */
[--C-:B------:R-:W-:Y:S02]  /*7b00*/  HADD2.F32 R67, -RZ, R40.reuse.H0_H0 ;  /* 0x20000028ff437230 */ /* 0x100fe40000004100 */
[C---:B------:R-:W-:Y:S01]  /*7b10*/  FFMA R27, R41.reuse, R66, R27 ;  /* 0x00000042291b7223 */ /* 0x040fe2000000001b */
[C---:B------:R-:W-:Y:S01]  /*7b20*/  FMUL R31, R38.reuse, R31 ;  /* 0x0000001f261f7220 */ /* 0x040fe20000400000 */
[C---:B------:R-:W-:Y:S01]  /*7b30*/  FFMA R24, R41.reuse, R63, R24 ;  /* 0x0000003f29187223 */ /* 0x040fe20000000018 */
[----:B------:R-:W-:Y:S02]  /*7b40*/  HADD2.F32 R40, -RZ, R40.H1_H1 ;  /* 0x30000028ff287230 */ /* 0x000fe40000004100 */
[C---:B------:R-:W-:Y:S01]  /*7b50*/  FFMA R25, R41.reuse, R68, R25 ;  /* 0x0000004429197223 */ /* 0x040fe20000000019 */
[--C-:B------:R-:W-:Y:S02]  /*7b60*/  HADD2.F32 R69, -RZ, R42.reuse.H0_H0 ;  /* 0x2000002aff457230 */ /* 0x100fe40000004100 */
[C---:B------:R-:W-:Y:S01]  /*7b70*/  FFMA R26, R41.reuse, R65, R26 ;  /* 0x00000041291a7223 */ /* 0x040fe2000000001a */
[----:B------:R-:W-:Y:S02]  /*7b80*/  HADD2.F32 R42, -RZ, R42.H1_H1 ;  /* 0x3000002aff2a7230 */ /* 0x000fe40000004100 */
[C---:B------:R-:W-:Y:S01]  /*7b90*/  FMUL R30, R38.reuse, R34 ;  /* 0x00000022261e7220 */ /* 0x040fe20000400000 */
[----:B------:R-:W-:Y:S01]  /*7ba0*/  FFMA R31, R41, R70, R31 ;  /* 0x00000046291f7223 */ /* 0x000fe2000000001f */
[----:B------:R-:W-:Y:S01]  /*7bb0*/  FMUL R35, R38, R35 ;  /* 0x0000002326237220 */ /* 0x000fe20000400000 */
[----:B------:R-:W-:Y:S01]  /*7bc0*/  F2FP.SATFINITE.E4M3.F32.PACK_AB_MERGE_C R99, R19, R14, RZ ;  /* 0x0000000e1363723e */ /* 0x000fe200048070ff */
[C---:B------:R-:W-:Y:S01]  /*7bd0*/  FFMA R28, R41.reuse, R67, R28 ;  /* 0x00000043291c7223 */ /* 0x040fe2000000001c */
[C---:B------:R-:W-:Y:S01]  /*7be0*/  FFMA R29, R41.reuse, R40, R29 ;  /* 0x00000028291d7223 */ /* 0x040fe2000000001d */
[C---:B------:R-:W-:Y:S01]  /*7bf0*/  FFMA R30, R41.reuse, R69, R30 ;  /* 0x00000045291e7223 */ /* 0x040fe2000000001e */
[----:B------:R-:W-:Y:S01]  /*7c00*/  FFMA R35, R41, R42, R35 ;  /* 0x0000002a29237223 */ /* 0x000fe20000000023 */
[----:B------:R-:W-:Y:S02]  /*7c10*/  F2FP.SATFINITE.E4M3.F32.PACK_AB_MERGE_C R98, R9, R8, R98 ;  /* 0x000000080962723e */ /* 0x000fe40004807062 */
[----:B------:R-:W-:Y:S02]  /*7c20*/  F2FP.SATFINITE.E4M3.F32.PACK_AB_MERGE_C R99, R13, R12, R99 ;  /* 0x0000000c0d63723e */ /* 0x000fe40004807063 */
[----:B------:R-:W-:Y:S02]  /*7c30*/  F2FP.SATFINITE.E4M3.F32.PACK_AB_MERGE_C R104, R23, R18, RZ ;  /* 0x000000121768723e */ /* 0x000fe400048070ff */
[----:B------:R-:W-:Y:S01]  /*7c40*/  F2FP.SATFINITE.E4M3.F32.PACK_AB_MERGE_C R105, R27, R22, RZ ;  /* 0x000000161b69723e */ /* 0x000fe200048070ff */
[----:B------:R1:W-:Y:S01]  /*7c50*/  STS.128 [R71+UR44+0x2400], R96 ;  /* 0x0024006047007988 */ /* 0x0003e20008000c2c */
[----:B------:R-:W-:Y:S02]  /*7c60*/  F2FP.SATFINITE.E4M3.F32.PACK_AB_MERGE_C R110, R31, R26, RZ ;  /* 0x0000001a1f6e723e */ /* 0x000fe400048070ff */
[----:B------:R-:W-:Y:S02]  /*7c70*/  F2FP.SATFINITE.E4M3.F32.PACK_AB_MERGE_C R111, R35, R30, RZ ;  /* 0x0000001e236f723e */ /* 0x000fe400048070ff */
[----:B------:R-:W-:Y:S02]  /*7c80*/  F2FP.SATFINITE.E4M3.F32.PACK_AB_MERGE_C R104, R17, R16, R104 ;  /* 0x000000101168723e */ /* 0x000fe40004807068 */
[----:B------:R-:W-:Y:S02]  /*7c90*/  F2FP.SATFINITE.E4M3.F32.PACK_AB_MERGE_C R105, R21, R20, R105 ;  /* 0x000000141569723e */ /* 0x000fe40004807069 */
[----:B------:R-:W-:Y:S02]  /*7ca0*/  F2FP.SATFINITE.E4M3.F32.PACK_AB_MERGE_C R106, R25, R24, R110 ;  /* 0x00000018196a723e */ /* 0x000fe4000480706e */
[----:B------:R-:W-:Y:S02]  /*7cb0*/  F2FP.SATFINITE.E4M3.F32.PACK_AB_MERGE_C R107, R29, R28, R111 ;  /* 0x0000001c1d6b723e */ /* 0x000fe4000480706f */
[----:B------:R-:W-:Y:S03]  /*7cc0*/  @P6 SHF.L.U32 R110, R89, 0x1f, RZ ;  /* 0x0000001f596e6819 */ /* 0x000fe600000006ff */
[----:B------:R1:W-:Y:S01]  /*7cd0*/  STS.128 [R101+0x2410], R104 ;  /* 0x0024106865007388 */ /* 0x0003e20000000c00 */
[----:B------:R-:W-:Y:S01]  /*7ce0*/  @!PT LDS RZ, [RZ] ;  /* 0x00000000fffff984 */ /* 0x000fe20000000800 */
[----:B------:R-:W-:Y:S01]  /*7cf0*/  @!PT LDS RZ, [RZ] ;  /* 0x00000000fffff984 */ /* 0x000fe20000000800 */
[----:B------:R-:W-:Y:S01]  /*7d00*/  @!PT LDS RZ, [RZ] ;  /* 0x00000000fffff984 */ /* 0x000fe20000000800 */
[----:B------:R-:W-:Y:S01]  /*7d10*/  @!PT LDS RZ, [RZ] ;  /* 0x00000000fffff984 */ /* 0x000fe20000000800 */
[----:B------:R2:W-:Y:S07]  /*7d20*/  MEMBAR.ALL.CTA ;  /* 0x0000000000007992 */ /* 0x0005ee0000008000 */
[----:B--2---:R-:W2:Y:S02]  /*7d30*/  FENCE.VIEW.ASYNC.S ;  /* 0x00000000000073c6 */ /* 0x004ea40000000000 */
[----:B--2---:R-:W-:Y:S06]  /*7d40*/  BAR.SYNC.DEFER_BLOCKING 0x1, 0x80 ;  /* 0x0042000000007b1d */ /* 0x004fec0000010000 */
[----:B------:R-:W-:Y:S05]  /*7d50*/  @P0 BRA `(.L_x_133) ;  /* 0x0000000000280947 */ /* 0x000fea0003800000 */
[----:B------:R-:W2:Y:S01]  /*7d60*/  LDCU.64 UR6, c[0x0][0x348] ;  /* 0x00006900ff0677ac */ /* 0x000ea20008000a00 */
[----:B------:R-:W-:Y:S01]  /*7d70*/  UIADD3 UR4, UPT, UPT, UR44, 0x2400, URZ ;  /* 0x000024002c047890 */ /* 0x000fe2000fffe0ff */
[----:B------:R-:W-:Y:S05]  /*7d80*/  UMOV UR51, UR36 ;  /* 0x0000002400337c82 */ /* 0x000fea0008000000 */
[----:B------:R-:W-:Y:S04]  /*7d90*/  MOV R94, UR4 ;  /* 0x00000004005e7c02 */ /* 0x000fe80008000f00 */
[----:B------:R-:W-:Y:S01]  /*7da0*/  R2UR UR48, R94 ;  /* 0x000000005e3072ca */ /* 0x000fe200000e0000 */
[----:B--2---:R-:W-:Y:S04]  /*7db0*/  UIADD3 UR4, UP0, UPT, UR6, 0x680, URZ ;  /* 0x0000068006047890 */ /* 0x004fe8000ff1e0ff */
[----:B------:R-:W-:Y:S09]  /*7dc0*/  UIADD3.X UR5, UPT, UPT, URZ, UR7, URZ, UP0, !UPT ;  /* 0x00000007ff057290 */ /* 0x000ff200087fe4ff */
[----:B------:R2:W-:Y:S01]  /*7dd0*/  UTMASTG.3D [UR48], [UR4] ;  /* 0x00000030040073b5 */ /* 0x0005e20008010000 */
[----:B------:R0:W-:Y:S01]  /*7de0*/  UTMACMDFLUSH ;  /* 0x00000000000079b7 */ /* 0x0001e20000000000 */
[----:B--2---:R-:W-:Y:S04]  /*7df0*/  DEPBAR.LE SB0, 0x1 ;  /* 0x000080400000791a */ /* 0x004fe80000000000 */
.L_x_133:
[----:B------:R-:W-:Y:S05]  /*7e00*/  BSYNC.RECONVERGENT B0 ;  /* 0x0000000000007941 */ /* 0x000fea0003800200 */
.L_x_132:
[----:B------:R-:W-:Y:S06]  /*7e10*/  BAR.SYNC.DEFER_BLOCKING 0x1, 0x80 ;  /* 0x0042000000007b1d */ /* 0x000fec0000010000 */
[----:B------:R-:W2:Y:S01]  /*7e20*/  @P6 SYNCS.PHASECHK.TRANS64.TRYWAIT P0, [R109+URZ+0x220], R110 ;  /* 0x0002206e6d0065a7 */ /* 0x000ea200080011ff */
[----:B------:R-:W-:Y:S01]  /*7e30*/  BSSY B1, `(.L_x_134) ;  /* 0x0000020000017945 */ /* 0x000fe20003800000 */
[----:B--2---:R-:W-:Y:S03]  /*7e40*/  @P6 SEL R102, RZ, 0x1, !P0 ;  /* 0x00000001ff666807 */ /* 0x004fe60004000000 */
[----:B------:R-:W-:Y:S05]  /*7e50*/  @!P6 BRA `(.L_x_135) ;  /* 0x000000000074e947 */ /* 0x000fea0003800000 */
[----:B------:R-:W-:Y:S01]  /*7e60*/  ISETP.NE.AND P1, PT, R103, RZ, PT ;  /* 0x000000ff6700720c */ /* 0x000fe20003f25270 */
[----:B------:R-:W2:Y:S01]  /*7e70*/  S2R R0, SR_CgaCtaId ;  /* 0x0000000000007919 */ /* 0x000ea20000008800 */
[----:B------:R-:W-:Y:S01]  /*7e80*/  ISETP.NE.AND P0, PT, R102, RZ, PT ;  /* 0x000000ff6600720c */ /* 0x000fe20003f05270 */
[----:B------:R-:W-:Y:S10]  /*7e90*/  BSSY B0, `(.L_x_136) ;  /* 0x0000008000007945 */ /* 0x000ff40003800000 */
[----:B------:R-:W-:Y:S05]  /*7ea0*/  @P1 IMAD R2, R90, 0x1000, R71 ;  /* 0x000010005a021824 */ /* 0x000fea00078e0247 */
[----:B------:R-:W-:Y:S05]  /*7eb0*/  @P1 IADD3 R3, PT, PT, R2, UR44, RZ ;  /* 0x0000002c02031c10 */ /* 0x000fea000fffe0ff */
[----:B------:R-:W-:Y:S01]  /*7ec0*/  @P1 IMAD.IADD R3, R3, 0x1, R108 ;  /* 0x0000000103031824 */ /* 0x000fe200078e026c */
[----:B------:R-:W-:Y:S06]  /*7ed0*/  @P0 BRA `(.L_x_137) ;  /* 0x00000000000c0947 */ /* 0x000fec0003800000 */
[----:B------:R-:W-:Y:S04]  /*7ee0*/  SHF.L.U32 R4, R89, 0x1f, RZ ;  /* 0x0000001f59047819 */ /* 0x000fe800000006ff */
[----:B------:R-:W3:Y:S02]  /*7ef0*/  SYNCS.PHASECHK.TRANS64.TRYWAIT P0, [R109+URZ+0x220], R4 ;  /* 0x000220046d0075a7 */ /* 0x000ee400080011ff */
[----:B---3--:R-:W-:Y:S05]  /*7f00*/  @!P0 BRA `(.L_x_138) ;  /* 0x0000002000808947 */ /* 0x008fea0003800000 */
.L_x_137:
[----:B------:R-:W-:Y:S05]  /*7f10*/  BSYNC B0 ;  /* 0x0000000000007941 */ /* 0x000fea0003800000 */
.L_x_136:
[----:B------:R-:W-:Y:S01]  /*7f20*/  ISETP.NE.AND P0, PT, R103, RZ, PT ;  /* 0x000000ff6700720c */ /* 0x000fe20003f05270 */
[----:B---3--:R-:W-:Y:S02]  /*7f30*/  VIADD R109, R109, 0x230 ;  /* 0x000002306d6d7836 */ /* 0x008fe40000000000 */
[----:B------:R-:W-:Y:S03]  /*7f40*/  VIADD R90, R90, 0x1 ;  /* 0x000000015a5a7836 */ /* 0x000fe60000000000 */
[----:B--2---:R-:W-:Y:S07]  /*7f50*/  PRMT R0, R0, 0x654, R109 ;  /* 0x0000065400007816 */ /* 0x004fee000000006d */
[----:B------:R2:W3:Y:S04]  /*7f60*/  @P0 LDS.128 R72, [R2+UR44+0x400] ;  /* 0x0004002c02480984 */ /* 0x0004e80008000c00 */
[----:B------:R2:W4:Y:S01]  /*7f70*/  @P0 LDS.128 R76, [R3+0x410] ;  /* 0x00041000034c0984 */ /* 0x0005220000000c00 */
        /* <DEDUP_REMOVED lines=10> */
[----:B--23--:R-:W-:Y:S02]  /*8020*/  LOP3.LUT R89, R89, R0, RZ, 0x3c, !PT ;  /* 0x0000000059597212 */ /* 0x00cfe400078e3cff */
.L_x_135:
[----:B------:R-:W-:Y:S05]  /*8030*/  BSYNC B1 ;  /* 0x0000000000017941 */ /* 0x000fea0003800000 */
.L_x_134:
[----:B------:R-:W-:Y:S05]  /*8040*/  VIADD R0, R39, 0x40 ;  /* 0x0000004027007836 */ /* 0x000fea0000000000 */
[----:B------:R-:W-:Y:S04]  /*8050*/  SHF.R.U32.HI R0, RZ, 0x15, R0 ;  /* 0x00000015ff007819 */ /* 0x000fe80000011600 */
[----:B------:R-:W-:Y:S11]  /*8060*/  LOP3.LUT P0, RZ, R0, 0x3, R85, 0x48, !PT ;  /* 0x0000000300ff7812 */ /* 0x000ff60007804855 */
[----:B------:R-:W-:Y:S02]  /*8070*/  @!UPT UIADD3 URZ, UPT, UPT, URZ, URZ, URZ ;  /* 0x000000fffffff290 */ /* 0x000fe4000fffe0ff */
[----:B------:R-:W-:Y:S05]  /*8080*/  @!P0 BRA `(.L_x_139) ;  /* 0x0000000000408947 */ /* 0x000fea0003800000 */
[----:B------:R-:W2:Y:S01]  /*8090*/  LDCU.64 UR8, c[0x4][0x70] ;  /* 0x01000e00ff0877ac */ /* 0x000ea20008000a00 */
[----:B------:R-:W-:Y:S01]  /*80a0*/  MOV R3, 0x0 ;  /* 0x0000000000037802 */ /* 0x000fe20000000f00 */
[----:B------:R-:W-:Y:S02]  /*80b0*/  HFMA2 R12, -RZ, RZ, 0, 5.9604644775390625e-08 ;  /* 0x00000001ff0c7431 */ /* 0x000fe400000001ff */
[----:B------:R-:W-:Y:S02]  /*80c0*/  IMAD.MOV.U32 R8, RZ, RZ, 0x192 ;  /* 0x00000192ff087424 */ /* 0x000fe400078e00ff */
[----:B------:R-:W-:Y:S01]  /*80d0*/  IMAD.MOV.U32 R13, RZ, RZ, RZ ;  /* 0x000000ffff0d7224 */ /* 0x000fe200078e00ff */
[----:B------:R-:W3:Y:S01]  /*80e0*/  LDCU.64 UR6, c[0x4][0x78] ;  /* 0x01000f00ff0677ac */ /* 0x000ee20008000a00 */
[----:B------:R-:W1:Y:S01]  /*80f0*/  LDC.64 R2, c[0x4][R3] ;  /* 0x0100000003027b82 */ /* 0x000e620000000a00 */
[----:B------:R-:W5:Y:S01]  /*8100*/  LDCU.64 UR4, c[0x4][0x10] ;  /* 0x01000200ff0477ac */ /* 0x000f620008000a00 */
[----:B--2---:R-:W-:Y:S01]  /*8110*/  MOV R5, UR9 ;  /* 0x0000000900057c02 */ /* 0x004fe20008000f00 */
[----:B------:R-:W-:Y:S01]  /*8120*/  IMAD.U32 R4, RZ, RZ, UR8 ;  /* 0x00000008ff047e24 */ /* 0x000fe2000f8e00ff */
[----:B---3--:R-:W-:Y:S01]  /*8130*/  MOV R7, UR7 ;  /* 0x0000000700077c02 */ /* 0x008fe20008000f00 */
[----:B------:R-:W-:Y:S01]  /*8140*/  IMAD.U32 R6, RZ, RZ, UR6 ;  /* 0x00000006ff067e24 */ /* 0x000fe2000f8e00ff */
[----:B-----5:R-:W-:Y:S01]  /*8150*/  MOV R11, UR5 ;  /* 0x00000005000b7c02 */ /* 0x020fe20008000f00 */
[----:B------:R-:W-:Y:S02]  /*8160*/  IMAD.U32 R10, RZ, RZ, UR4 ;  /* 0x00000004ff0a7e24 */ /* 0x000fe4000f8e00ff */
[----:B------:R-:W-:Y:S07]  /*8170*/  LEPC R20, `(.L_x_139) ;  /* 0x000000001014794e */ /* 0x000fee0000000000 */
[----:B-1--4-:R-:W-:Y:S05]  /*8180*/  CALL.ABS.NOINC R2 ;  /* 0x0000000002007343 */ /* 0x012fea0003c00000 */
.L_x_139:
[----:B------:R-:W-:Y:S01]  /*8190*/  ISETP.NE.AND P0, PT, R95, RZ, PT ;  /* 0x000000ff5f00720c */ /* 0x000fe20003f05270 */
[----:B------:R-:W-:Y:S05]  /*81a0*/  WARPSYNC.ALL ;  /* 0x0000000000007948 */ /* 0x000fea0003800000 */
[----:B------:R-:W-:Y:S01]  /*81b0*/  R2UR UR4, R39 ;  /* 0x00000000270472ca */ /* 0x000fe200000e0000 */
[----:B------:R-:W2:Y:S01]  /*81c0*/  S2UR UR6, SR_CgaCtaId ;  /* 0x00000000000679c3 */ /* 0x000ea20000008800 */
[-C--:B------:R-:W-:Y:S01]  /*81d0*/  F2FP.F16.E4M3.UNPACK_B R42, R72.reuse ;  /* 0x00000048ff2a723e */ /* 0x080fe200020006ff */
[----:B------:R-:W-:Y:S01]  /*81e0*/  BSSY.RECONVERGENT B0, `(.L_x_140) ;  /* 0x000009c000007945 */ /* 0x000fe20003800200 */
[----:B------:R-:W-:Y:S02]  /*81f0*/  F2FP.F16.E4M3.UNPACK_B R72, R72.H1 ;  /* 0x00000048ff48723e */ /* 0x000fe400030006ff */
[-C--:B------:R-:W-:Y:S01]  /*8200*/  F2FP.F16.E4M3.UNPACK_B R46, R73.reuse ;  /* 0x00000049ff2e723e */ /* 0x080fe200020006ff */
[--C-:B------:R-:W-:Y:S01]  /*8210*/  HADD2.F32 R40, -RZ, R42.reuse.H0_H0 ;  /* 0x2000002aff287230 */ /* 0x100fe20000004100 */
[----:B------:R-:W-:Y:S01]  /*8220*/  F2FP.F16.E4M3.UNPACK_B R73, R73.H1 ;  /* 0x00000049ff49723e */ /* 0x000fe200030006ff */
[----:B------:R-:W-:Y:S01]  /*8230*/  HADD2.F32 R42, -RZ, R42.H1_H1 ;  /* 0x3000002aff2a7230 */ /* 0x000fe20000004100 */
[-C--:B------:R-:W-:Y:S01]  /*8240*/  F2FP.F16.E4M3.UNPACK_B R50, R74.reuse ;  /* 0x0000004aff32723e */ /* 0x080fe200020006ff */
[----:B------:R-:W-:Y:S01]  /*8250*/  HADD2.F32 R43, -RZ, R72.H0_H0 ;  /* 0x20000048ff2b7230 */ /* 0x000fe20000004100 */
[----:B------:R-:W-:Y:S01]  /*8260*/  F2FP.F16.E4M3.UNPACK_B R74, R74.H1 ;  /* 0x0000004aff4a723e */ /* 0x000fe200030006ff */
[----:B------:R-:W-:Y:S01]  /*8270*/  LDTM.16dp32bit_t0_t15.x32 R4, tmem[UR4+0x40] ;  /* 0x00004004000479ee */ /* 0x000fe20008a80000 */
[----:B------:R-:W3:Y:S01]  /*8280*/  LDTM.16dp32bit_t16_t31.x32 R4, tmem[UR4+0x60] ;  /* 0x00006004000479ee */ /* 0x000ee20008aa0000 */
[----:B------:R-:W-:Y:S01]  /*8290*/  NOP ;  /* 0x0000000000007918 */ /* 0x000fe20000000000 */
[--C-:B------:R-:W-:Y:S01]  /*82a0*/  HADD2.F32 R45, -RZ, R46.reuse.H0_H0 ;  /* 0x2000002eff2d7230 */ /* 0x100fe20000004100 */
[----:B------:R-:W-:Y:S01]  /*82b0*/  R2UR UR5, R100 ;  /* 0x00000000640572ca */ /* 0x000fe200000e0000 */
[----:B------:R-:W-:Y:S01]  /*82c0*/  HADD2.F32 R46, -RZ, R46.H1_H1 ;  /* 0x3000002eff2e7230 */ /* 0x000fe20000004100 */
[----:B------:R-:W-:Y:S01]  /*82d0*/  F2FP.F16.E4M3.UNPACK_B R54, R75 ;  /* 0x0000004bff36723e */ /* 0x000fe200020006ff */
[--C-:B------:R-:W-:Y:S01]  /*82e0*/  HADD2.F32 R49, -RZ, R50.reuse.H0_H0 ;  /* 0x20000032ff317230 */ /* 0x100fe20000004100 */
[----:B----4-:R-:W-:Y:S01]  /*82f0*/  F2FP.F16.E4M3.UNPACK_B R58, R76 ;  /* 0x0000004cff3a723e */ /* 0x010fe200020006ff */
[----:B------:R-:W-:Y:S01]  /*8300*/  HADD2.F32 R50, -RZ, R50.H1_H1 ;  /* 0x30000032ff327230 */ /* 0x000fe20000004100 */
[----:B------:R-:W-:Y:S01]  /*8310*/  F2FP.F16.E4M3.UNPACK_B R62, R77 ;  /* 0x0000004dff3e723e */ /* 0x000fe200020006ff */
[--C-:B------:R-:W-:Y:S01]  /*8320*/  HADD2.F32 R53, -RZ, R54.reuse.H0_H0 ;  /* 0x20000036ff357230 */ /* 0x100fe20000004100 */
[----:B------:R-:W-:Y:S01]  /*8330*/  F2FP.F16.E4M3.UNPACK_B R66, R78 ;  /* 0x0000004eff42723e */ /* 0x000fe200020006ff */
[----:B------:R-:W-:Y:S01]  /*8340*/  HADD2.F32 R54, -RZ, R54.H1_H1 ;  /* 0x30000036ff367230 */ /* 0x000fe20000004100 */
[----:B------:R-:W-:Y:S01]  /*8350*/  F2FP.F16.E4M3.UNPACK_B R69, R79 ;  /* 0x0000004fff45723e */ /* 0x000fe200020006ff */
[--C-:B------:R-:W-:Y:S01]  /*8360*/  HADD2.F32 R57, -RZ, R58.reuse.H0_H0 ;  /* 0x2000003aff397230 */ /* 0x100fe20000004100 */
[----:B------:R-:W-:Y:S01]  /*8370*/  F2FP.F16.E4M3.UNPACK_B R75, R75.H1 ;  /* 0x0000004bff4b723e */ /* 0x000fe200030006ff */
[----:B------:R-:W-:Y:S01]  /*8380*/  UIADD3 UR4, UPT, UPT, UR5, 0x290, URZ ;  /* 0x0000029005047890 */ /* 0x000fe2000fffe0ff */
[----:B------:R-:W-:Y:S01]  /*8390*/  HADD2.F32 R59, -RZ, R58.H1_H1 ;  /* 0x3000003aff3b7230 */ /* 0x000fe20000004100 */
[----:B------:R-:W-:Y:S01]  /*83a0*/  F2FP.F16.E4M3.UNPACK_B R76, R76.H1 ;  /* 0x0000004cff4c723e */ /* 0x000fe200030006ff */
[--C-:B------:R-:W-:Y:S01]  /*83b0*/  HADD2.F32 R61, -RZ, R62.reuse.H0_H0 ;  /* 0x2000003eff3d7230 */ /* 0x100fe20000004100 */
[----:B------:R-:W-:Y:S01]  /*83c0*/  F2FP.F16.E4M3.UNPACK_B R77, R77.H1 ;  /* 0x0000004dff4d723e */ /* 0x000fe200030006ff */
[----:B------:R-:W-:Y:S01]  /*83d0*/  HADD2.F32 R62, -RZ, R62.H1_H1 ;  /* 0x3000003eff3e7230 */ /* 0x000fe20000004100 */
[----:B------:R-:W-:Y:S01]  /*83e0*/  F2FP.F16.E4M3.UNPACK_B R78, R78.H1 ;  /* 0x0000004eff4e723e */ /* 0x000fe200030006ff */
[--C-:B------:R-:W-:Y:S01]  /*83f0*/  HADD2.F32 R65, -RZ, R66.reuse.H0_H0 ;  /* 0x20000042ff417230 */ /* 0x100fe20000004100 */
[----:B--2---:R-:W-:Y:S01]  /*8400*/  UPRMT UR4, UR6, 0x654, UR4 ;  /* 0x0000065406047896 */ /* 0x004fe20008000004 */
        /* <DEDUP_REMOVED lines=8> */
[----:B------:R-:W-:Y:S01]  /*8490*/  SYNCS.ARRIVE.TRANS64.RED.A1T0 RZ, [UR4], RZ ;  /* 0x000000ffffff79a7 */ /* 0x000fe20008100404 */
        /* <DEDUP_REMOVED lines=15> */
[--C-:B------:R-:W-:Y:S02]  /*8590*/  HADD2.F32 R47, -RZ, R73.reuse.H0_H0 ;  /* 0x20000049ff2f7230 */ /* 0x100fe40000004100 */
[C---:B------:R-:W-:Y:S01]  /*85a0*/  FMUL R10, R38.reuse, R10 ;  /* 0x0000000a260a7220 */ /* 0x040fe20000400000 */
[C---:B------:R-:W-:Y:S01]  /*85b0*/  FFMA R6, R41.reuse, R43, R6 ;  /* 0x0000002b29067223 */ /* 0x040fe20000000006 */
[----:B------:R-:W-:Y:S02]  /*85c0*/  HADD2.F32 R48, -RZ, R73.H1_H1 ;  /* 0x30000049ff307230 */ /* 0x000fe40000004100 */
[C---:B------:R-:W-:Y:S01]  /*85d0*/  FFMA R7, R41.reuse, R44, R7 ;  /* 0x0000002c29077223 */ /* 0x040fe20000000007 */
[C---:B------:R-:W-:Y:S01]  /*85e0*/  FFMA R8, R41.reuse, R45, R8 ;  /* 0x0000002d29087223 */ /* 0x040fe20000000008 */
[C---:B------:R-:W-:Y:S01]  /*85f0*/  FFMA R9, R41.reuse, R46, R9 ;  /* 0x0000002e29097223 */ /* 0x040fe20000000009 */
[----:B------:R-:W-:Y:S01]  /*8600*/  FFMA R10, R41, R47, R10 ;  /* 0x0000002f290a7223 */ /* 0x000fe2000000000a */
[----:B------:R-:W-:Y:S01]  /*8610*/  HADD2.F32 R43, -RZ, R69.H0_H0 ;  /* 0x20000045ff2b7230 */ /* 0x000fe20000004100 */
[----:B-1----:R-:W-:Y:S01]  /*8620*/  F2FP.SATFINITE.E4M3.F32.PACK_AB_MERGE_C R96, R7, R6, RZ ;  /* 0x000000060760723e */ /* 0x002fe200048070ff */
[C---:B------:R-:W-:Y:S01]  /*8630*/  FMUL R11, R38.reuse, R11 ;  /* 0x0000000b260b7220 */ /* 0x040fe20000400000 */
[--C-:B------:R-:W-:Y:S02]  /*8640*/  HADD2.F32 R51, -RZ, R74.reuse.H0_H0 ;  /* 0x2000004aff337230 */ /* 0x100fe40000004100 */
[C---:B------:R-:W-:Y:S01]  /*8650*/  FMUL R14, R38.reuse, R14 ;  /* 0x0000000e260e7220 */ /* 0x040fe20000400000 */
[----:B------:R-:W-:Y:S01]  /*8660*/  HADD2.F32 R52, -RZ, R74.H1_H1 ;  /* 0x3000004aff347230 */ /* 0x000fe20000004100 */
[----:B------:R-:W-:Y:S01]  /*8670*/  F2FP.SATFINITE.E4M3.F32.PACK_AB_MERGE_C R96, R5, R4, R96 ;  /* 0x000000040560723e */ /* 0x000fe20004807060 */
[C---:B------:R-:W-:Y:S01]  /*8680*/  FFMA R11, R41.reuse, R48, R11 ;  /* 0x00000030290b7223 */ /* 0x040fe2000000000b */
[C---:B------:R-:W-:Y:S01]  /*8690*/  FFMA R12, R41.reuse, R49, R12 ;  /* 0x00000031290c7223 */ /* 0x040fe2000000000c */
[C---:B------:R-:W-:Y:S01]  /*86a0*/  FFMA R13, R41.reuse, R50, R13 ;  /* 0x00000032290d7223 */ /* 0x040fe2000000000d */
[----:B------:R-:W-:Y:S01]  /*86b0*/  FFMA R14, R41, R51, R14 ;  /* 0x00000033290e7223 */ /* 0x000fe2000000000e */
[C---:B------:R-:W-:Y:S01]  /*86c0*/  FMUL R15, R38.reuse, R15 ;  /* 0x0000000f260f7220 */ /* 0x040fe20000400000 */
[----:B------:R-:W-:Y:S01]  /*86d0*/  F2FP.F16.E4M3.UNPACK_B R79, R79.H1 ;  /* 0x0000004fff4f723e */ /* 0x000fe200030006ff */
[--C-:B------:R-:W-:Y:S01]  /*86e0*/  HADD2.F32 R55, -RZ, R75.reuse.H0_H0 ;  /* 0x2000004bff377230 */ /* 0x100fe20000004100 */
[----:B------:R-:W-:Y:S01]  /*86f0*/  F2FP.SATFINITE.E4M3.F32.PACK_AB_MERGE_C R97, R11, R10, RZ ;  /* 0x0000000a0b61723e */ /* 0x000fe200048070ff */
[C---:B------:R-:W-:Y:S01]  /*8700*/  FFMA R15, R41.reuse, R52, R15 ;  /* 0x00000034290f7223 */ /* 0x040fe2000000000f */
[C---:B------:R-:W-:Y:S01]  /*8710*/  FFMA R16, R41.reuse, R53, R16 ;  /* 0x0000003529107223 */ /* 0x040fe20000000010 */
[----:B------:R-:W-:Y:S01]  /*8720*/  FFMA R17, R41, R54, R17 ;  /* 0x0000003629117223 */ /* 0x000fe20000000011 */
[----:B------:R-:W-:Y:S01]  /*8730*/  F2FP.SATFINITE.E4M3.F32.PACK_AB_MERGE_C R97, R9, R8, R97 ;  /* 0x000000080961723e */ /* 0x000fe20004807061 */
[----:B------:R-:W-:Y:S01]  /*8740*/  HADD2.F32 R56, -RZ, R75.H1_H1 ;  /* 0x3000004bff387230 */ /* 0x000fe20000004100 */
[----:B------:R-:W-:Y:S01]  /*8750*/  F2FP.SATFINITE.E4M3.F32.PACK_AB_MERGE_C R98, R15, R14, RZ ;  /* 0x0000000e0f62723e */ /* 0x000fe200048070ff */
[C---:B------:R-:W-:Y:S01]  /*8760*/  FMUL R18, R38.reuse, R18 ;  /* 0x0000001226127220 */ /* 0x040fe20000400000 */
[C---:B------:R-:W-:Y:S01]  /*8770*/  FMUL R19, R38.reuse, R19 ;  /* 0x0000001326137220 */ /* 0x040fe20000400000 */
[--C-:B------:R-:W-:Y:S02]  /*8780*/  HADD2.F32 R58, -RZ, R76.reuse.H0_H0 ;  /* 0x2000004cff3a7230 */ /* 0x100fe40000004100 */
[C---:B------:R-:W-:Y:S01]  /*8790*/  FMUL R3, R38.reuse, R22 ;  /* 0x0000001626037220 */ /* 0x040fe20000400000 */
[C---:B------:R-:W-:Y:S01]  /*87a0*/  FFMA R18, R41.reuse, R55, R18 ;  /* 0x0000003729127223 */ /* 0x040fe20000000012 */
[----:B------:R-:W-:Y:S02]  /*87b0*/  HADD2.F32 R60, -RZ, R76.H1_H1 ;  /* 0x3000004cff3c7230 */ /* 0x000fe40000004100 */
        /* <DEDUP_REMOVED lines=42> */
[----:B------:R-:W-:Y:S03]  /*8a60*/  IADD3 R70, PT, PT, R36, 0x1, RZ ;  /* 0x0000000124467810 */ /* 0x000fe60007ffe0ff */
        /* <DEDUP_REMOVED lines=10> */
[----:B------:R-:W-:Y:S02]  /*8b10*/  UIADD3 UR9, UPT, UPT, UR49, 0x40, URZ ;  /* 0x0000004031097890 */ /* 0x000fe4000fffe0ff */
[----:B------:R-:W-:Y:S01]  /*8b20*/  UIADD3 UR8, UPT, UPT, UR44, 0x3400, URZ ;  /* 0x000034002c087890 */ /* 0x000fe2000fffe0ff */
[----:B------:R-:W-:Y:S01]  /*8b30*/  UMOV UR10, UR50 ;  /* 0x00000032000a7c82 */ /* 0x000fe20008000000 */
[----:B------:R-:W-:Y:S01]  /*8b40*/  UMOV UR11, UR36 ;  /* 0x00000024000b7c82 */ /* 0x000fe20008000000 */
[----:B--2---:R-:W-:Y:S04]  /*8b50*/  UIADD3 UR4, UP0, UPT, UR6, 0x680, URZ ;  /* 0x0000068006047890 */ /* 0x004fe8000ff1e0ff */
[----:B------:R-:W-:Y:S09]  /*8b60*/  UIADD3.X UR5, UPT, UPT, URZ, UR7, URZ, UP0, !UPT ;  /* 0x00000007ff057290 */ /* 0x000ff200087fe4ff */
[----:B------:R2:W-:Y:S01]  /*8b70*/  UTMASTG.3D [UR8], [UR4] ;  /* 0x00000008040073b5 */ /* 0x0005e20008010000 */
[----:B------:R0:W-:Y:S01]  /*8b80*/  UTMACMDFLUSH ;  /* 0x00000000000079b7 */ /* 0x0001e20000000000 */
[----:B--2---:R-:W-:Y:S04]  /*8b90*/  DEPBAR.LE SB0, 0x1 ;  /* 0x000080400000791a */ /* 0x004fe80000000000 */
.L_x_141:
[----:B------:R-:W-:Y:S05]  /*8ba0*/  BSYNC.RECONVERGENT B0 ;  /* 0x0000000000007941 */ /* 0x000fea0003800200 */
.L_x_140:
[----:B------:R-:W-:Y:S01]  /*8bb0*/  BAR.SYNC.DEFER_BLOCKING 0x1, 0x80 ;  /* 0x0042000000007b1d */ /* 0x000fe20000010000 */
[----:B------:R-:W-:Y:S01]  /*8bc0*/  ISETP.NE.AND P0, PT, R87, 0x2, PT ;  /* 0x000000025700780c */ /* 0x000fe20003f05270 */
[----:B------:R-:W-:Y:S01]  /*8bd0*/  UISETP.NE.AND UP0, UPT, UR45, URZ, UPT ;  /* 0x000000ff2d00728c */ /* 0x000fe2000bf05270 */
[----:B------:R-:W-:Y:S01]  /*8be0*/  ISETP.NE.AND P1, PT, R70, 0x4, PT ;  /* 0x000000044600780c */ /* 0x000fe20003f25270 */
[----:B------:R-:W-:Y:S01]  /*8bf0*/  UIADD3 UR30, UPT, UPT, UR37, UR62, URZ ;  /* 0x0000003e251e7290 */ /* 0x000fe2000fffe0ff */
[----:B------:R-:W-:Y:S01]  /*8c00*/  SEL R0, RZ, 0x1, P0 ;  /* 0x00000001ff007807 */ /* 0x000fe20000000000 */
[----:B------:R-:W-:Y:S01]  /*8c10*/  UIADD3 UR20, UPT, UPT, UR38, UR59, URZ ;  /* 0x0000003b26147290 */ /* 0x000fe2000fffe0ff */
[----:B------:R-:W-:Y:S02]  /*8c20*/  SEL R3, RZ, 0x1, P1 ;  /* 0x00000001ff037807 */ /* 0x000fe40000800000 */
[----:B------:R-:W-:Y:S02]  /*8c30*/  LOP3.LUT R91, R91, R0, RZ, 0x3c, !PT ;  /* 0x000000005b5b7212 */ /* 0x000fe400078e3cff */
[----:B------:R-:W-:Y:S02]  /*8c40*/  LOP3.LUT R92, R92, R3, RZ, 0x3c, !PT ;  /* 0x000000035c5c7212 */ /* 0x000fe400078e3cff */
[----:B------:R-:W-:Y:S02]  /*8c50*/  SEL R87, R87, RZ, P0 ;  /* 0x000000ff57577207 */ /* 0x000fe40000000000 */
[----:B------:R-:W-:Y:S01]  /*8c60*/  SEL R36, R70, RZ, P1 ;  /* 0x000000ff46247207 */ /* 0x000fe20000800000 */
[----:B------:R-:W-:Y:S01]  /*8c70*/  UMOV UR36, UR58 ;  /* 0x0000003a00247c82 */ /* 0x000fe20008000000 */
[----:B------:R-:W-:Y:S05]  /*8c80*/  BRA.U UP0, `(.L_x_142) ;  /* 0xffffffd500987547 */ /* 0x000fea000b83ffff */
[----:B------:R-:W-:Y:S05]  /*8c90*/  EXIT ;  /* 0x000000000000794d */ /* 0x000fea0003800000 */
.L_x_25:
[----:B-1----:R1:W3:Y:S02]  /*8ca0*/  SYNCS.PHASECHK.TRANS64.TRYWAIT P0, [R0+URZ+0x2c0], R3 ;  /* 0x0002c003000075a7 */ /* 0x0022e400080011ff */
[----:B---3--:R-:W-:Y:S05]  /*8cb0*/  @!P0 NANOSLEEP.SYNCS 0x989680 ;  /* 0x009896800000895d */ /* 0x008fea0003900000 */
[----:B------:R-:W3:Y:S02]  /*8cc0*/  @!P0 SYNCS.PHASECHK.TRANS64 P0, [R0+URZ+0x2c0], R3 ;  /* 0x0002c003000085a7 */ /* 0x000ee400080010ff */
[----:B---3--:R-:W-:Y:S05]  /*8cd0*/  @!P0 BRA `(.L_x_25) ;  /* 0xfffffffc00f08947 */ /* 0x008fea000383ffff */
[----:B------:R-:W-:Y:S05]  /*8ce0*/  BRA `(.L_x_143) ;  /* 0xffffff8c00ec7947 */ /* 0x000fea000383ffff */
.L_x_28:
[----:B-1----:R-:W-:-:S07]  /*8cf0*/  MOV R0, UR33 ;  /* 0x0000002100007c02 */ /* 0x002fce0008000f00 */
.L_x_144:
[----:B-1----:R1:W3:Y:S02]  /*8d00*/  SYNCS.PHASECHK.TRANS64.TRYWAIT P0, [R0+URZ+0x110], R3 ;  /* 0x00011003000075a7 */ /* 0x0022e400080011ff */
[----:B---3--:R-:W-:Y:S05]  /*8d10*/  @!P0 NANOSLEEP.SYNCS 0x989680 ;  /* 0x009896800000895d */ /* 0x008fea0003900000 */
[----:B------:R-:W3:Y:S02]  /*8d20*/  @!P0 SYNCS.PHASECHK.TRANS64 P0, [R0+URZ+0x110], R3 ;  /* 0x00011003000085a7 */ /* 0x000ee400080010ff */
[----:B---3--:R-:W-:Y:S05]  /*8d30*/  @!P0 BRA `(.L_x_144) ;  /* 0xfffffffc00f08947 */ /* 0x008fea000383ffff */
[----:B------:R-:W-:Y:S05]  /*8d40*/  BRA `(.L_x_27) ;  /* 0xffffff90002c7947 */ /* 0x000fea000383ffff */
.L_x_35:
[----:B-1----:R-:W-:-:S07]  /*8d50*/  MOV R0, UR9 ;  /* 0x0000000900007c02 */ /* 0x002fce0008000f00 */
.L_x_145:
[----:B-1----:R1:W3:Y:S02]  /*8d60*/  SYNCS.PHASECHK.TRANS64.TRYWAIT P0, [R0+URZ+0x110], R3 ;  /* 0x00011003000075a7 */ /* 0x0022e400080011ff */
[----:B---3--:R-:W-:Y:S05]  /*8d70*/  @!P0 NANOSLEEP.SYNCS 0x989680 ;  /* 0x009896800000895d */ /* 0x008fea0003900000 */
[----:B------:R-:W3:Y:S02]  /*8d80*/  @!P0 SYNCS.PHASECHK.TRANS64 P0, [R0+URZ+0x110], R3 ;  /* 0x00011003000085a7 */ /* 0x000ee400080010ff */
[----:B---3--:R-:W-:Y:S05]  /*8d90*/  @!P0 BRA `(.L_x_145) ;  /* 0xfffffffc00f08947 */ /* 0x008fea000383ffff */
[----:B------:R-:W-:Y:S05]  /*8da0*/  BRA `(.L_x_34) ;  /* 0xffffff9000e87947 */ /* 0x000fea000383ffff */
.L_x_40:
[----:B-1----:R1:W3:Y:S02]  /*8db0*/  SYNCS.PHASECHK.TRANS64.TRYWAIT P0, [R3+URZ+0x250], R0 ;  /* 0x00025000030075a7 */ /* 0x0022e400080011ff */
[----:B---3--:R-:W-:Y:S05]  /*8dc0*/  @!P0 NANOSLEEP.SYNCS 0x989680 ;  /* 0x009896800000895d */ /* 0x008fea0003900000 */
[----:B------:R-:W3:Y:S02]  /*8dd0*/  @!P0 SYNCS.PHASECHK.TRANS64 P0, [R3+URZ+0x250], R0 ;  /* 0x00025000030085a7 */ /* 0x000ee400080010ff */
[----:B---3--:R-:W-:Y:S05]  /*8de0*/  @!P0 BRA `(.L_x_40) ;  /* 0xfffffffc00f08947 */ /* 0x008fea000383ffff */
[----:B------:R-:W-:Y:S05]  /*8df0*/  BRA `(.L_x_146) ;  /* 0xffffff9400887947 */ /* 0x000fea000383ffff */
.L_x_44:
[----:B-1----:R-:W-:-:S07]  /*8e00*/  MOV R0, UR4 ;  /* 0x0000000400007c02 */ /* 0x002fce0008000f00 */
.L_x_147:
[----:B-1----:R1:W3:Y:S02]  /*8e10*/  SYNCS.PHASECHK.TRANS64.TRYWAIT P0, [R0+URZ], R3 ;  /* 0x00000003000075a7 */ /* 0x0022e400080011ff */
[----:B---3--:R-:W-:Y:S05]  /*8e20*/  @!P0 NANOSLEEP.SYNCS 0x989680 ;  /* 0x009896800000895d */ /* 0x008fea0003900000 */
[----:B------:R-:W3:Y:S02]  /*8e30*/  @!P0 SYNCS.PHASECHK.TRANS64 P0, [R0+URZ], R3 ;  /* 0x00000003000085a7 */ /* 0x000ee400080010ff */
[----:B---3--:R-:W-:Y:S05]  /*8e40*/  @!P0 BRA `(.L_x_147) ;  /* 0xfffffffc00f08947 */ /* 0x008fea000383ffff */
[----:B------:R-:W-:Y:S05]  /*8e50*/  BRA `(.L_x_148) ;  /* 0xffffff9c002c7947 */ /* 0x000fea000383ffff */
.L_x_45:
[----:B------:R-:W-:-:S07]  /*8e60*/  MOV R0, UR5 ;  /* 0x0000000500007c02 */ /* 0x000fce0008000f00 */
.L_x_149:
[----:B-1----:R1:W3:Y:S02]  /*8e70*/  SYNCS.PHASECHK.TRANS64.TRYWAIT P0, [R0+URZ], R3 ;  /* 0x00000003000075a7 */ /* 0x0022e400080011ff */
[----:B---3--:R-:W-:Y:S05]  /*8e80*/  @!P0 NANOSLEEP.SYNCS 0x989680 ;  /* 0x009896800000895d */ /* 0x008fea0003900000 */
[----:B------:R-:W3:Y:S02]  /*8e90*/  @!P0 SYNCS.PHASECHK.TRANS64 P0, [R0+URZ], R3 ;  /* 0x00000003000085a7 */ /* 0x000ee400080010ff */
[----:B---3--:R-:W-:Y:S05]  /*8ea0*/  @!P0 BRA `(.L_x_149) ;  /* 0xfffffffc00f08947 */ /* 0x008fea000383ffff */
[----:B------:R-:W-:Y:S05]  /*8eb0*/  BRA `(.L_x_150) ;  /* 0xffffff9c00387947 */ /* 0x000fea000383ffff */
.L_x_46:
[----:B------:R-:W-:-:S07]  /*8ec0*/  MOV R0, UR5 ;  /* 0x0000000500007c02 */ /* 0x000fce0008000f00 */
.L_x_151:
[----:B-1----:R1:W3:Y:S02]  /*8ed0*/  SYNCS.PHASECHK.TRANS64.TRYWAIT P0, [R0+URZ], R3 ;  /* 0x00000003000075a7 */ /* 0x0022e400080011ff */
[----:B---3--:R-:W-:Y:S05]  /*8ee0*/  @!P0 NANOSLEEP.SYNCS 0x989680 ;  /* 0x009896800000895d */ /* 0x008fea0003900000 */
[----:B------:R-:W3:Y:S02]  /*8ef0*/  @!P0 SYNCS.PHASECHK.TRANS64 P0, [R0+URZ], R3 ;  /* 0x00000003000085a7 */ /* 0x000ee400080010ff */
[----:B---3--:R-:W-:Y:S05]  /*8f00*/  @!P0 BRA `(.L_x_151) ;  /* 0xfffffffc00f08947 */ /* 0x008fea000383ffff */
[----:B------:R-:W-:Y:S05]  /*8f10*/  BRA `(.L_x_152) ;  /* 0xffffff9c00447947 */ /* 0x000fea000383ffff */
.L_x_47:
[----:B------:R-:W-:-:S07]  /*8f20*/  MOV R0, UR5 ;  /* 0x0000000500007c02 */ /* 0x000fce0008000f00 */
.L_x_153:
[----:B-1----:R1:W3:Y:S02]  /*8f30*/  SYNCS.PHASECHK.TRANS64.TRYWAIT P0, [R0+URZ], R3 ;  /* 0x00000003000075a7 */ /* 0x0022e400080011ff */
[----:B---3--:R-:W-:Y:S05]  /*8f40*/  @!P0 NANOSLEEP.SYNCS 0x989680 ;  /* 0x009896800000895d */ /* 0x008fea0003900000 */
[----:B------:R-:W3:Y:S02]  /*8f50*/  @!P0 SYNCS.PHASECHK.TRANS64 P0, [R0+URZ], R3 ;  /* 0x00000003000085a7 */ /* 0x000ee400080010ff */
[----:B---3--:R-:W-:Y:S05]  /*8f60*/  @!P0 BRA `(.L_x_153) ;  /* 0xfffffffc00f08947 */ /* 0x008fea000383ffff */
[----:B------:R-:W-:Y:S05]  /*8f70*/  BRA `(.L_x_154) ;  /* 0xffffff9c00507947 */ /* 0x000fea000383ffff */
.L_x_48:
[----:B------:R-:W-:-:S07]  /*8f80*/  MOV R0, UR5 ;  /* 0x0000000500007c02 */ /* 0x000fce0008000f00 */
.L_x_155:
[----:B-1----:R1:W3:Y:S02]  /*8f90*/  SYNCS.PHASECHK.TRANS64.TRYWAIT P0, [R0+URZ], R3 ;  /* 0x00000003000075a7 */ /* 0x0022e400080011ff */
[----:B---3--:R-:W-:Y:S05]  /*8fa0*/  @!P0 NANOSLEEP.SYNCS 0x989680 ;  /* 0x009896800000895d */ /* 0x008fea0003900000 */
[----:B------:R-:W3:Y:S02]  /*8fb0*/  @!P0 SYNCS.PHASECHK.TRANS64 P0, [R0+URZ], R3 ;  /* 0x00000003000085a7 */ /* 0x000ee400080010ff */
[----:B---3--:R-:W-:Y:S05]  /*8fc0*/  @!P0 BRA `(.L_x_155) ;  /* 0xfffffffc00f08947 */ /* 0x008fea000383ffff */
[----:B------:R-:W-:Y:S05]  /*8fd0*/  BRA `(.L_x_156) ;  /* 0xffffff9c005c7947 */ /* 0x000fea000383ffff */
.L_x_49:
[----:B------:R-:W-:-:S07]  /*8fe0*/  MOV R0, UR5 ;  /* 0x0000000500007c02 */ /* 0x000fce0008000f00 */
.L_x_157:
[----:B-1----:R1:W3:Y:S02]  /*8ff0*/  SYNCS.PHASECHK.TRANS64.TRYWAIT P0, [R0+URZ], R3 ;  /* 0x00000003000075a7 */ /* 0x0022e400080011ff */
[----:B---3--:R-:W-:Y:S05]  /*9000*/  @!P0 NANOSLEEP.SYNCS 0x989680 ;  /* 0x009896800000895d */ /* 0x008fea0003900000 */
[----:B------:R-:W3:Y:S02]  /*9010*/  @!P0 SYNCS.PHASECHK.TRANS64 P0, [R0+URZ], R3 ;  /* 0x00000003000085a7 */ /* 0x000ee400080010ff */
[----:B---3--:R-:W-:Y:S05]  /*9020*/  @!P0 BRA `(.L_x_157) ;  /* 0xfffffffc00f08947 */ /* 0x008fea000383ffff */
[----:B------:R-:W-:Y:S05]  /*9030*/  BRA `(.L_x_158) ;  /* 0xffffff9c00687947 */ /* 0x000fea000383ffff */
.L_x_50:
[----:B------:R-:W-:-:S07]  /*9040*/  MOV R0, UR5 ;  /* 0x0000000500007c02 */ /* 0x000fce0008000f00 */
.L_x_159:
[----:B-1----:R1:W3:Y:S02]  /*9050*/  SYNCS.PHASECHK.TRANS64.TRYWAIT P0, [R0+URZ], R3 ;  /* 0x00000003000075a7 */ /* 0x0022e400080011ff */
[----:B---3--:R-:W-:Y:S05]  /*9060*/  @!P0 NANOSLEEP.SYNCS 0x989680 ;  /* 0x009896800000895d */ /* 0x008fea0003900000 */
[----:B------:R-:W3:Y:S02]  /*9070*/  @!P0 SYNCS.PHASECHK.TRANS64 P0, [R0+URZ], R3 ;  /* 0x00000003000085a7 */ /* 0x000ee400080010ff */
[----:B---3--:R-:W-:Y:S05]  /*9080*/  @!P0 BRA `(.L_x_159) ;  /* 0xfffffffc00f08947 */ /* 0x008fea000383ffff */
[----:B------:R-:W-:Y:S05]  /*9090*/  BRA `(.L_x_160) ;  /* 0xffffff9c00747947 */ /* 0x000fea000383ffff */
.L_x_51:
[----:B------:R-:W-:-:S07]  /*90a0*/  MOV R0, UR5 ;  /* 0x0000000500007c02 */ /* 0x000fce0008000f00 */
.L_x_161:
[----:B-1----:R1:W3:Y:S02]  /*90b0*/  SYNCS.PHASECHK.TRANS64.TRYWAIT P0, [R0+URZ], R3 ;  /* 0x00000003000075a7 */ /* 0x0022e400080011ff */
[----:B---3--:R-:W-:Y:S05]  /*90c0*/  @!P0 NANOSLEEP.SYNCS 0x989680 ;  /* 0x009896800000895d */ /* 0x008fea0003900000 */
[----:B------:R-:W3:Y:S02]  /*90d0*/  @!P0 SYNCS.PHASECHK.TRANS64 P0, [R0+URZ], R3 ;  /* 0x00000003000085a7 */ /* 0x000ee400080010ff */
[----:B---3--:R-:W-:Y:S05]  /*90e0*/  @!P0 BRA `(.L_x_161) ;  /* 0xfffffffc00f08947 */ /* 0x008fea000383ffff */
[----:B------:R-:W-:Y:S05]  /*90f0*/  BRA `(.L_x_162) ;  /* 0xffffff9c00807947 */ /* 0x000fea000383ffff */
.L_x_52:
[----:B------:R-:W-:-:S07]  /*9100*/  MOV R0, UR5 ;  /* 0x0000000500007c02 */ /* 0x000fce0008000f00 */
.L_x_163:
[----:B-1----:R1:W3:Y:S02]  /*9110*/  SYNCS.PHASECHK.TRANS64.TRYWAIT P0, [R0+URZ], R3 ;  /* 0x00000003000075a7 */ /* 0x0022e400080011ff */
[----:B---3--:R-:W-:Y:S05]  /*9120*/  @!P0 NANOSLEEP.SYNCS 0x989680 ;  /* 0x009896800000895d */ /* 0x008fea0003900000 */
[----:B------:R-:W3:Y:S02]  /*9130*/  @!P0 SYNCS.PHASECHK.TRANS64 P0, [R0+URZ], R3 ;  /* 0x00000003000085a7 */ /* 0x000ee400080010ff */
[----:B---3--:R-:W-:Y:S05]  /*9140*/  @!P0 BRA `(.L_x_163) ;  /* 0xfffffffc00f08947 */ /* 0x008fea000383ffff */
[----:B------:R-:W-:Y:S05]  /*9150*/  BRA `(.L_x_164) ;  /* 0xffffff9c008c7947 */ /* 0x000fea000383ffff */
.L_x_53:
[----:B------:R-:W-:-:S07]  /*9160*/  MOV R0, UR5 ;  /* 0x0000000500007c02 */ /* 0x000fce0008000f00 */
.L_x_165:
[----:B-1----:R1:W3:Y:S02]  /*9170*/  SYNCS.PHASECHK.TRANS64.TRYWAIT P0, [R0+URZ], R3 ;  /* 0x00000003000075a7 */ /* 0x0022e400080011ff */
[----:B---3--:R-:W-:Y:S05]  /*9180*/  @!P0 NANOSLEEP.SYNCS 0x989680 ;  /* 0x009896800000895d */ /* 0x008fea0003900000 */
[----:B------:R-:W3:Y:S02]  /*9190*/  @!P0 SYNCS.PHASECHK.TRANS64 P0, [R0+URZ], R3 ;  /* 0x00000003000085a7 */ /* 0x000ee400080010ff */
[----:B---3--:R-:W-:Y:S05]  /*91a0*/  @!P0 BRA `(.L_x_165) ;  /* 0xfffffffc00f08947 */ /* 0x008fea000383ffff */
[----:B------:R-:W-:Y:S05]  /*91b0*/  BRA `(.L_x_166) ;  /* 0xffffff9c00987947 */ /* 0x000fea000383ffff */
.L_x_54:
[----:B------:R-:W-:-:S07]  /*91c0*/  MOV R0, UR5 ;  /* 0x0000000500007c02 */ /* 0x000fce0008000f00 */
.L_x_167:
[----:B-1----:R1:W3:Y:S02]  /*91d0*/  SYNCS.PHASECHK.TRANS64.TRYWAIT P0, [R0+URZ], R3 ;  /* 0x00000003000075a7 */ /* 0x0022e400080011ff */
[----:B---3--:R-:W-:Y:S05]  /*91e0*/  @!P0 NANOSLEEP.SYNCS 0x989680 ;  /* 0x009896800000895d */ /* 0x008fea0003900000 */
[----:B------:R-:W3:Y:S02]  /*91f0*/  @!P0 SYNCS.PHASECHK.TRANS64 P0, [R0+URZ], R3 ;  /* 0x00000003000085a7 */ /* 0x000ee400080010ff */
[----:B---3--:R-:W-:Y:S05]  /*9200*/  @!P0 BRA `(.L_x_167) ;  /* 0xfffffffc00f08947 */ /* 0x008fea000383ffff */
[----:B------:R-:W-:Y:S05]  /*9210*/  BRA `(.L_x_168) ;  /* 0xffffff9c00a47947 */ /* 0x000fea000383ffff */
.L_x_55:
[----:B------:R-:W-:-:S07]  /*9220*/  MOV R0, UR5 ;  /* 0x0000000500007c02 */ /* 0x000fce0008000f00 */
.L_x_169:
[----:B-1----:R1:W3:Y:S02]  /*9230*/  SYNCS.PHASECHK.TRANS64.TRYWAIT P0, [R0+URZ], R3 ;  /* 0x00000003000075a7 */ /* 0x0022e400080011ff */
[----:B---3--:R-:W-:Y:S05]  /*9240*/  @!P0 NANOSLEEP.SYNCS 0x989680 ;  /* 0x009896800000895d */ /* 0x008fea0003900000 */
[----:B------:R-:W3:Y:S02]  /*9250*/  @!P0 SYNCS.PHASECHK.TRANS64 P0, [R0+URZ], R3 ;  /* 0x00000003000085a7 */ /* 0x000ee400080010ff */
[----:B---3--:R-:W-:Y:S05]  /*9260*/  @!P0 BRA `(.L_x_169) ;  /* 0xfffffffc00f08947 */ /* 0x008fea000383ffff */
[----:B------:R-:W-:Y:S05]  /*9270*/  BRA `(.L_x_170) ;  /* 0xffffff9c00b07947 */ /* 0x000fea000383ffff */
.L_x_56:
[----:B------:R-:W-:-:S07]  /*9280*/  MOV R0, UR5 ;  /* 0x0000000500007c02 */ /* 0x000fce0008000f00 */
.L_x_171:
[----:B-1----:R1:W3:Y:S02]  /*9290*/  SYNCS.PHASECHK.TRANS64.TRYWAIT P0, [R0+URZ], R3 ;  /* 0x00000003000075a7 */ /* 0x0022e400080011ff */
[----:B---3--:R-:W-:Y:S05]  /*92a0*/  @!P0 NANOSLEEP.SYNCS 0x989680 ;  /* 0x009896800000895d */ /* 0x008fea0003900000 */
[----:B------:R-:W3:Y:S02]  /*92b0*/  @!P0 SYNCS.PHASECHK.TRANS64 P0, [R0+URZ], R3 ;  /* 0x00000003000085a7 */ /* 0x000ee400080010ff */
[----:B---3--:R-:W-:Y:S05]  /*92c0*/  @!P0 BRA `(.L_x_171) ;  /* 0xfffffffc00f08947 */ /* 0x008fea000383ffff */
[----:B------:R-:W-:Y:S05]  /*92d0*/  BRA `(.L_x_172) ;  /* 0xffffff9c00bc7947 */ /* 0x000fea000383ffff */
.L_x_57:
[----:B------:R-:W-:-:S07]  /*92e0*/  MOV R0, UR5 ;  /* 0x0000000500007c02 */ /* 0x000fce0008000f00 */
.L_x_173:
[----:B-1----:R1:W3:Y:S02]  /*92f0*/  SYNCS.PHASECHK.TRANS64.TRYWAIT P0, [R0+URZ], R3 ;  /* 0x00000003000075a7 */ /* 0x0022e400080011ff */
[----:B---3--:R-:W-:Y:S05]  /*9300*/  @!P0 NANOSLEEP.SYNCS 0x989680 ;  /* 0x009896800000895d */ /* 0x008fea0003900000 */
[----:B------:R-:W3:Y:S02]  /*9310*/  @!P0 SYNCS.PHASECHK.TRANS64 P0, [R0+URZ], R3 ;  /* 0x00000003000085a7 */ /* 0x000ee400080010ff */
[----:B---3--:R-:W-:Y:S05]  /*9320*/  @!P0 BRA `(.L_x_173) ;  /* 0xfffffffc00f08947 */ /* 0x008fea000383ffff */
[----:B------:R-:W-:Y:S05]  /*9330*/  BRA `(.L_x_174) ;  /* 0xffffff9c00c87947 */ /* 0x000fea000383ffff */
.L_x_58:
[----:B------:R-:W-:-:S07]  /*9340*/  MOV R0, UR5 ;  /* 0x0000000500007c02 */ /* 0x000fce0008000f00 */
.L_x_175:
[----:B-1----:R1:W3:Y:S02]  /*9350*/  SYNCS.PHASECHK.TRANS64.TRYWAIT P0, [R0+URZ], R3 ;  /* 0x00000003000075a7 */ /* 0x0022e400080011ff */
[----:B---3--:R-:W-:Y:S05]  /*9360*/  @!P0 NANOSLEEP.SYNCS 0x989680 ;  /* 0x009896800000895d */ /* 0x008fea0003900000 */
[----:B------:R-:W3:Y:S02]  /*9370*/  @!P0 SYNCS.PHASECHK.TRANS64 P0, [R0+URZ], R3 ;  /* 0x00000003000085a7 */ /* 0x000ee400080010ff */
[----:B---3--:R-:W-:Y:S05]  /*9380*/  @!P0 BRA `(.L_x_175) ;  /* 0xfffffffc00f08947 */ /* 0x008fea000383ffff */
[----:B------:R-:W-:Y:S05]  /*9390*/  BRA `(.L_x_176) ;  /* 0xffffff9c00d47947 */ /* 0x000fea000383ffff */
.L_x_59:
[----:B------:R-:W-:-:S07]  /*93a0*/  MOV R0, UR5 ;  /* 0x0000000500007c02 */ /* 0x000fce0008000f00 */
.L_x_177:
[----:B-1----:R1:W3:Y:S02]  /*93b0*/  SYNCS.PHASECHK.TRANS64.TRYWAIT P0, [R0+URZ], R3 ;  /* 0x00000003000075a7 */ /* 0x0022e400080011ff */
[----:B---3--:R-:W-:Y:S05]  /*93c0*/  @!P0 NANOSLEEP.SYNCS 0x989680 ;  /* 0x009896800000895d */ /* 0x008fea0003900000 */
[----:B------:R-:W3:Y:S02]  /*93d0*/  @!P0 SYNCS.PHASECHK.TRANS64 P0, [R0+URZ], R3 ;  /* 0x00000003000085a7 */ /* 0x000ee400080010ff */
[----:B---3--:R-:W-:Y:S05]  /*93e0*/  @!P0 BRA `(.L_x_177) ;  /* 0xfffffffc00f08947 */ /* 0x008fea000383ffff */
[----:B------:R-:W-:Y:S05]  /*93f0*/  BRA `(.L_x_178) ;  /* 0xffffff9c00e07947 */ /* 0x000fea000383ffff */
.L_x_60:
[----:B------:R-:W-:-:S07]  /*9400*/  MOV R0, UR5 ;  /* 0x0000000500007c02 */ /* 0x000fce0008000f00 */
.L_x_179:
[----:B-1----:R1:W3:Y:S02]  /*9410*/  SYNCS.PHASECHK.TRANS64.TRYWAIT P0, [R0+URZ], R3 ;  /* 0x00000003000075a7 */ /* 0x0022e400080011ff */
[----:B---3--:R-:W-:Y:S05]  /*9420*/  @!P0 NANOSLEEP.SYNCS 0x989680 ;  /* 0x009896800000895d */ /* 0x008fea0003900000 */
[----:B------:R-:W3:Y:S02]  /*9430*/  @!P0 SYNCS.PHASECHK.TRANS64 P0, [R0+URZ], R3 ;  /* 0x00000003000085a7 */ /* 0x000ee400080010ff */
[----:B---3--:R-:W-:Y:S05]  /*9440*/  @!P0 BRA `(.L_x_179) ;  /* 0xfffffffc00f08947 */ /* 0x008fea000383ffff */
[----:B------:R-:W-:Y:S05]  /*9450*/  BRA `(.L_x_180) ;  /* 0xffffff9c00ec7947 */ /* 0x000fea000383ffff */
.L_x_61:
[----:B------:R-:W-:-:S07]  /*9460*/  MOV R0, UR5 ;  /* 0x0000000500007c02 */ /* 0x000fce0008000f00 */
.L_x_181:
[----:B-1----:R1:W3:Y:S02]  /*9470*/  SYNCS.PHASECHK.TRANS64.TRYWAIT P0, [R0+URZ], R3 ;  /* 0x00000003000075a7 */ /* 0x0022e400080011ff */
[----:B---3--:R-:W-:Y:S05]  /*9480*/  @!P0 NANOSLEEP.SYNCS 0x989680 ;  /* 0x009896800000895d */ /* 0x008fea0003900000 */
[----:B------:R-:W3:Y:S02]  /*9490*/  @!P0 SYNCS.PHASECHK.TRANS64 P0, [R0+URZ], R3 ;  /* 0x00000003000085a7 */ /* 0x000ee400080010ff */
[----:B---3--:R-:W-:Y:S05]  /*94a0*/  @!P0 BRA `(.L_x_181) ;  /* 0xfffffffc00f08947 */ /* 0x008fea000383ffff */
[----:B------:R-:W-:Y:S05]  /*94b0*/  BRA `(.L_x_182) ;  /* 0xffffff9c00f87947 */ /* 0x000fea000383ffff */
.L_x_62:
[----:B------:R-:W-:-:S07]  /*94c0*/  MOV R0, UR5 ;  /* 0x0000000500007c02 */ /* 0x000fce0008000f00 */
.L_x_183:
[----:B-1----:R1:W3:Y:S02]  /*94d0*/  SYNCS.PHASECHK.TRANS64.TRYWAIT P0, [R0+URZ], R3 ;  /* 0x00000003000075a7 */ /* 0x0022e400080011ff */
[----:B---3--:R-:W-:Y:S05]  /*94e0*/  @!P0 NANOSLEEP.SYNCS 0x989680 ;  /* 0x009896800000895d */ /* 0x008fea0003900000 */
[----:B------:R-:W3:Y:S02]  /*94f0*/  @!P0 SYNCS.PHASECHK.TRANS64 P0, [R0+URZ], R3 ;  /* 0x00000003000085a7 */ /* 0x000ee400080010ff */
[----:B---3--:R-:W-:Y:S05]  /*9500*/  @!P0 BRA `(.L_x_183) ;  /* 0xfffffffc00f08947 */ /* 0x008fea000383ffff */
[----:B------:R-:W-:Y:S05]  /*9510*/  BRA `(.L_x_184) ;  /* 0xffffffa000047947 */ /* 0x000fea000383ffff */
.L_x_63:
[----:B------:R-:W-:-:S07]  /*9520*/  MOV R0, UR5 ;  /* 0x0000000500007c02 */ /* 0x000fce0008000f00 */
.L_x_185:
[----:B-1----:R1:W3:Y:S02]  /*9530*/  SYNCS.PHASECHK.TRANS64.TRYWAIT P0, [R0+URZ], R3 ;  /* 0x00000003000075a7 */ /* 0x0022e400080011ff */
[----:B---3--:R-:W-:Y:S05]  /*9540*/  @!P0 NANOSLEEP.SYNCS 0x989680 ;  /* 0x009896800000895d */ /* 0x008fea0003900000 */
[----:B------:R-:W3:Y:S02]  /*9550*/  @!P0 SYNCS.PHASECHK.TRANS64 P0, [R0+URZ], R3 ;  /* 0x00000003000085a7 */ /* 0x000ee400080010ff */
[----:B---3--:R-:W-:Y:S05]  /*9560*/  @!P0 BRA `(.L_x_185) ;  /* 0xfffffffc00f08947 */ /* 0x008fea000383ffff */
[----:B------:R-:W-:Y:S05]  /*9570*/  BRA `(.L_x_186) ;  /* 0xffffffa000107947 */ /* 0x000fea000383ffff */
.L_x_64:
[----:B------:R-:W-:-:S07]  /*9580*/  MOV R0, UR5 ;  /* 0x0000000500007c02 */ /* 0x000fce0008000f00 */
.L_x_187:
[----:B-1----:R1:W3:Y:S02]  /*9590*/  SYNCS.PHASECHK.TRANS64.TRYWAIT P0, [R0+URZ], R3 ;  /* 0x00000003000075a7 */ /* 0x0022e400080011ff */
[----:B---3--:R-:W-:Y:S05]  /*95a0*/  @!P0 NANOSLEEP.SYNCS 0x989680 ;  /* 0x009896800000895d */ /* 0x008fea0003900000 */
[----:B------:R-:W3:Y:S02]  /*95b0*/  @!P0 SYNCS.PHASECHK.TRANS64 P0, [R0+URZ], R3 ;  /* 0x00000003000085a7 */ /* 0x000ee400080010ff */
[----:B---3--:R-:W-:Y:S05]  /*95c0*/  @!P0 BRA `(.L_x_187) ;  /* 0xfffffffc00f08947 */ /* 0x008fea000383ffff */
[----:B------:R-:W-:Y:S05]  /*95d0*/  BRA `(.L_x_188) ;  /* 0xffffffa0001c7947 */ /* 0x000fea000383ffff */
.L_x_65:
[----:B------:R-:W-:-:S07]  /*95e0*/  MOV R0, UR5 ;  /* 0x0000000500007c02 */ /* 0x000fce0008000f00 */
.L_x_189:
[----:B-1----:R1:W3:Y:S02]  /*95f0*/  SYNCS.PHASECHK.TRANS64.TRYWAIT P0, [R0+URZ], R3 ;  /* 0x00000003000075a7 */ /* 0x0022e400080011ff */
[----:B---3--:R-:W-:Y:S05]  /*9600*/  @!P0 NANOSLEEP.SYNCS 0x989680 ;  /* 0x009896800000895d */ /* 0x008fea0003900000 */
[----:B------:R-:W3:Y:S02]  /*9610*/  @!P0 SYNCS.PHASECHK.TRANS64 P0, [R0+URZ], R3 ;  /* 0x00000003000085a7 */ /* 0x000ee400080010ff */
[----:B---3--:R-:W-:Y:S05]  /*9620*/  @!P0 BRA `(.L_x_189) ;  /* 0xfffffffc00f08947 */ /* 0x008fea000383ffff */
[----:B------:R-:W-:Y:S05]  /*9630*/  BRA `(.L_x_190) ;  /* 0xffffffa000287947 */ /* 0x000fea000383ffff */
.L_x_66:
[----:B------:R-:W-:-:S07]  /*9640*/  MOV R0, UR5 ;  /* 0x0000000500007c02 */ /* 0x000fce0008000f00 */
.L_x_191:
[----:B-1----:R1:W3:Y:S02]  /*9650*/  SYNCS.PHASECHK.TRANS64.TRYWAIT P0, [R0+URZ], R3 ;  /* 0x00000003000075a7 */ /* 0x0022e400080011ff */
[----:B---3--:R-:W-:Y:S05]  /*9660*/  @!P0 NANOSLEEP.SYNCS 0x989680 ;  /* 0x009896800000895d */ /* 0x008fea0003900000 */
[----:B------:R-:W3:Y:S02]  /*9670*/  @!P0 SYNCS.PHASECHK.TRANS64 P0, [R0+URZ], R3 ;  /* 0x00000003000085a7 */ /* 0x000ee400080010ff */
[----:B---3--:R-:W-:Y:S05]  /*9680*/  @!P0 BRA `(.L_x_191) ;  /* 0xfffffffc00f08947 */ /* 0x008fea000383ffff */
[----:B------:R-:W-:Y:S05]  /*9690*/  BRA `(.L_x_192) ;  /* 0xffffffa000347947 */ /* 0x000fea000383ffff */
.L_x_67:
[----:B------:R-:W-:-:S07]  /*96a0*/  MOV R0, UR5 ;  /* 0x0000000500007c02 */ /* 0x000fce0008000f00 */
.L_x_193:
[----:B-1----:R1:W3:Y:S02]  /*96b0*/  SYNCS.PHASECHK.TRANS64.TRYWAIT P0, [R0+URZ], R3 ;  /* 0x00000003000075a7 */ /* 0x0022e400080011ff */
[----:B---3--:R-:W-:Y:S05]  /*96c0*/  @!P0 NANOSLEEP.SYNCS 0x989680 ;  /* 0x009896800000895d */ /* 0x008fea0003900000 */
[----:B------:R-:W3:Y:S02]  /*96d0*/  @!P0 SYNCS.PHASECHK.TRANS64 P0, [R0+URZ], R3 ;  /* 0x00000003000085a7 */ /* 0x000ee400080010ff */
[----:B---3--:R-:W-:Y:S05]  /*96e0*/  @!P0 BRA `(.L_x_193) ;  /* 0xfffffffc00f08947 */ /* 0x008fea000383ffff */
[----:B------:R-:W-:Y:S05]  /*96f0*/  BRA `(.L_x_194) ;  /* 0xffffffa000407947 */ /* 0x000fea000383ffff */
.L_x_68:
[----:B------:R-:W-:-:S07]  /*9700*/  MOV R0, UR5 ;  /* 0x0000000500007c02 */ /* 0x000fce0008000f00 */
.L_x_195:
[----:B-1----:R1:W3:Y:S02]  /*9710*/  SYNCS.PHASECHK.TRANS64.TRYWAIT P0, [R0+URZ], R3 ;  /* 0x00000003000075a7 */ /* 0x0022e400080011ff */
[----:B---3--:R-:W-:Y:S05]  /*9720*/  @!P0 NANOSLEEP.SYNCS 0x989680 ;  /* 0x009896800000895d */ /* 0x008fea0003900000 */
[----:B------:R-:W3:Y:S02]  /*9730*/  @!P0 SYNCS.PHASECHK.TRANS64 P0, [R0+URZ], R3 ;  /* 0x00000003000085a7 */ /* 0x000ee400080010ff */
[----:B---3--:R-:W-:Y:S05]  /*9740*/  @!P0 BRA `(.L_x_195) ;  /* 0xfffffffc00f08947 */ /* 0x008fea000383ffff */
[----:B------:R-:W-:Y:S05]  /*9750*/  BRA `(.L_x_196) ;  /* 0xffffffa0004c7947 */ /* 0x000fea000383ffff */
.L_x_69:
[----:B------:R-:W-:-:S07]  /*9760*/  MOV R0, UR5 ;  /* 0x0000000500007c02 */ /* 0x000fce0008000f00 */
.L_x_197:
[----:B-1----:R1:W3:Y:S02]  /*9770*/  SYNCS.PHASECHK.TRANS64.TRYWAIT P0, [R0+URZ], R3 ;  /* 0x00000003000075a7 */ /* 0x0022e400080011ff */
[----:B---3--:R-:W-:Y:S05]  /*9780*/  @!P0 NANOSLEEP.SYNCS 0x989680 ;  /* 0x009896800000895d */ /* 0x008fea0003900000 */
[----:B------:R-:W3:Y:S02]  /*9790*/  @!P0 SYNCS.PHASECHK.TRANS64 P0, [R0+URZ], R3 ;  /* 0x00000003000085a7 */ /* 0x000ee400080010ff */
[----:B---3--:R-:W-:Y:S05]  /*97a0*/  @!P0 BRA `(.L_x_197) ;  /* 0xfffffffc00f08947 */ /* 0x008fea000383ffff */
[----:B------:R-:W-:Y:S05]  /*97b0*/  BRA `(.L_x_198) ;  /* 0xffffffa000587947 */ /* 0x000fea000383ffff */
.L_x_70:
[----:B------:R-:W-:-:S07]  /*97c0*/  MOV R0, UR5 ;  /* 0x0000000500007c02 */ /* 0x000fce0008000f00 */
.L_x_199:
[----:B-1----:R1:W3:Y:S02]  /*97d0*/  SYNCS.PHASECHK.TRANS64.TRYWAIT P0, [R0+URZ], R3 ;  /* 0x00000003000075a7 */ /* 0x0022e400080011ff */
[----:B---3--:R-:W-:Y:S05]  /*97e0*/  @!P0 NANOSLEEP.SYNCS 0x989680 ;  /* 0x009896800000895d */ /* 0x008fea0003900000 */
[----:B------:R-:W3:Y:S02]  /*97f0*/  @!P0 SYNCS.PHASECHK.TRANS64 P0, [R0+URZ], R3 ;  /* 0x00000003000085a7 */ /* 0x000ee400080010ff */
[----:B---3--:R-:W-:Y:S05]  /*9800*/  @!P0 BRA `(.L_x_199) ;  /* 0xfffffffc00f08947 */ /* 0x008fea000383ffff */
[----:B------:R-:W-:Y:S05]  /*9810*/  BRA `(.L_x_200) ;  /* 0xffffffa000647947 */ /* 0x000fea000383ffff */
.L_x_71:
[----:B------:R-:W-:-:S07]  /*9820*/  MOV R0, UR5 ;  /* 0x0000000500007c02 */ /* 0x000fce0008000f00 */
.L_x_201:
[----:B-1----:R1:W3:Y:S02]  /*9830*/  SYNCS.PHASECHK.TRANS64.TRYWAIT P0, [R0+URZ], R3 ;  /* 0x00000003000075a7 */ /* 0x0022e400080011ff */
[----:B---3--:R-:W-:Y:S05]  /*9840*/  @!P0 NANOSLEEP.SYNCS 0x989680 ;  /* 0x009896800000895d */ /* 0x008fea0003900000 */
[----:B------:R-:W3:Y:S02]  /*9850*/  @!P0 SYNCS.PHASECHK.TRANS64 P0, [R0+URZ], R3 ;  /* 0x00000003000085a7 */ /* 0x000ee400080010ff */
[----:B---3--:R-:W-:Y:S05]  /*9860*/  @!P0 BRA `(.L_x_201) ;  /* 0xfffffffc00f08947 */ /* 0x008fea000383ffff */
[----:B------:R-:W-:Y:S05]  /*9870*/  BRA `(.L_x_202) ;  /* 0xffffffa000707947 */ /* 0x000fea000383ffff */
.L_x_72:
[----:B------:R-:W-:-:S07]  /*9880*/  MOV R0, UR5 ;  /* 0x0000000500007c02 */ /* 0x000fce0008000f00 */
.L_x_203:
[----:B-1----:R1:W3:Y:S02]  /*9890*/  SYNCS.PHASECHK.TRANS64.TRYWAIT P0, [R0+URZ], R3 ;  /* 0x00000003000075a7 */ /* 0x0022e400080011ff */
[----:B---3--:R-:W-:Y:S05]  /*98a0*/  @!P0 NANOSLEEP.SYNCS 0x989680 ;  /* 0x009896800000895d */ /* 0x008fea0003900000 */
[----:B------:R-:W3:Y:S02]  /*98b0*/  @!P0 SYNCS.PHASECHK.TRANS64 P0, [R0+URZ], R3 ;  /* 0x00000003000085a7 */ /* 0x000ee400080010ff */
[----:B---3--:R-:W-:Y:S05]  /*98c0*/  @!P0 BRA `(.L_x_203) ;  /* 0xfffffffc00f08947 */ /* 0x008fea000383ffff */
[----:B------:R-:W-:Y:S05]  /*98d0*/  BRA `(.L_x_204) ;  /* 0xffffffa0007c7947 */ /* 0x000fea000383ffff */
.L_x_73:
[----:B------:R-:W-:-:S07]  /*98e0*/  MOV R0, UR5 ;  /* 0x0000000500007c02 */ /* 0x000fce0008000f00 */
.L_x_205:
[----:B-1----:R1:W3:Y:S02]  /*98f0*/  SYNCS.PHASECHK.TRANS64.TRYWAIT P0, [R0+URZ], R3 ;  /* 0x00000003000075a7 */ /* 0x0022e400080011ff */
[----:B---3--:R-:W-:Y:S05]  /*9900*/  @!P0 NANOSLEEP.SYNCS 0x989680 ;  /* 0x009896800000895d */ /* 0x008fea0003900000 */
[----:B------:R-:W3:Y:S02]  /*9910*/  @!P0 SYNCS.PHASECHK.TRANS64 P0, [R0+URZ], R3 ;  /* 0x00000003000085a7 */ /* 0x000ee400080010ff */
[----:B---3--:R-:W-:Y:S05]  /*9920*/  @!P0 BRA `(.L_x_205) ;  /* 0xfffffffc00f08947 */ /* 0x008fea000383ffff */
[----:B------:R-:W-:Y:S05]  /*9930*/  BRA `(.L_x_206) ;  /* 0xffffffa000887947 */ /* 0x000fea000383ffff */
.L_x_74:
[----:B------:R-:W-:-:S07]  /*9940*/  MOV R0, UR5 ;  /* 0x0000000500007c02 */ /* 0x000fce0008000f00 */
.L_x_207:
[----:B-1----:R1:W3:Y:S02]  /*9950*/  SYNCS.PHASECHK.TRANS64.TRYWAIT P0, [R0+URZ], R3 ;  /* 0x00000003000075a7 */ /* 0x0022e400080011ff */
[----:B---3--:R-:W-:Y:S05]  /*9960*/  @!P0 NANOSLEEP.SYNCS 0x989680 ;  /* 0x009896800000895d */ /* 0x008fea0003900000 */
[----:B------:R-:W3:Y:S02]  /*9970*/  @!P0 SYNCS.PHASECHK.TRANS64 P0, [R0+URZ], R3 ;  /* 0x00000003000085a7 */ /* 0x000ee400080010ff */
[----:B---3--:R-:W-:Y:S05]  /*9980*/  @!P0 BRA `(.L_x_207) ;  /* 0xfffffffc00f08947 */ /* 0x008fea000383ffff */
[----:B------:R-:W-:Y:S05]  /*9990*/  BRA `(.L_x_208) ;  /* 0xffffffa000947947 */ /* 0x000fea000383ffff */
.L_x_75:
[----:B------:R-:W-:-:S07]  /*99a0*/  MOV R0, UR5 ;  /* 0x0000000500007c02 */ /* 0x000fce0008000f00 */
.L_x_209:
[----:B-1----:R1:W3:Y:S02]  /*99b0*/  SYNCS.PHASECHK.TRANS64.TRYWAIT P0, [R0+URZ], R3 ;  /* 0x00000003000075a7 */ /* 0x0022e400080011ff */
[----:B---3--:R-:W-:Y:S05]  /*99c0*/  @!P0 NANOSLEEP.SYNCS 0x989680 ;  /* 0x009896800000895d */ /* 0x008fea0003900000 */
[----:B------:R-:W3:Y:S02]  /*99d0*/  @!P0 SYNCS.PHASECHK.TRANS64 P0, [R0+URZ], R3 ;  /* 0x00000003000085a7 */ /* 0x000ee400080010ff */
[----:B---3--:R-:W-:Y:S05]  /*99e0*/  @!P0 BRA `(.L_x_209) ;  /* 0xfffffffc00f08947 */ /* 0x008fea000383ffff */
[----:B------:R-:W-:Y:S05]  /*99f0*/  BRA `(.L_x_210) ;  /* 0xffffffa000a07947 */ /* 0x000fea000383ffff */
.L_x_76:
[----:B------:R-:W-:-:S07]  /*9a00*/  MOV R0, UR5 ;  /* 0x0000000500007c02 */ /* 0x000fce0008000f00 */
.L_x_211:
[----:B-1----:R1:W3:Y:S02]  /*9a10*/  SYNCS.PHASECHK.TRANS64.TRYWAIT P0, [R0+URZ], R3 ;  /* 0x00000003000075a7 */ /* 0x0022e400080011ff */
[----:B---3--:R-:W-:Y:S05]  /*9a20*/  @!P0 NANOSLEEP.SYNCS 0x989680 ;  /* 0x009896800000895d */ /* 0x008fea0003900000 */
[----:B------:R-:W3:Y:S02]  /*9a30*/  @!P0 SYNCS.PHASECHK.TRANS64 P0, [R0+URZ], R3 ;  /* 0x00000003000085a7 */ /* 0x000ee400080010ff */
[----:B---3--:R-:W-:Y:S05]  /*9a40*/  @!P0 BRA `(.L_x_211) ;  /* 0xfffffffc00f08947 */ /* 0x008fea000383ffff */
[----:B------:R-:W-:Y:S05]  /*9a50*/  BRA `(.L_x_212) ;  /* 0xffffffa000ac7947 */ /* 0x000fea000383ffff */
.L_x_79:
[----:B--2---:R2:W3:Y:S02]  /*9a60*/  SYNCS.PHASECHK.TRANS64.TRYWAIT P0, [R2+URZ+0x2b0], R5 ;  /* 0x0002b005020075a7 */ /* 0x0044e400080011ff */
[----:B---3--:R-:W-:Y:S05]  /*9a70*/  @!P0 NANOSLEEP.SYNCS 0x989680 ;  /* 0x009896800000895d */ /* 0x008fea0003900000 */
[----:B------:R-:W3:Y:S02]  /*9a80*/  @!P0 SYNCS.PHASECHK.TRANS64 P0, [R2+URZ+0x2b0], R5 ;  /* 0x0002b005020085a7 */ /* 0x000ee400080010ff */
[----:B---3--:R-:W-:Y:S05]  /*9a90*/  @!P0 BRA `(.L_x_79) ;  /* 0xfffffffc00f08947 */ /* 0x008fea000383ffff */
[----:B------:R-:W-:Y:S05]  /*9aa0*/  BRA `(.L_x_213) ;  /* 0xffffffa400107947 */ /* 0x000fea000383ffff */
.L_x_80:
[----:B------:R-:W-:-:S07]  /*9ab0*/  MOV R2, UR4 ;  /* 0x0000000400027c02 */ /* 0x000fce0008000f00 */
.L_x_214:
[----:B--2---:R2:W3:Y:S02]  /*9ac0*/  SYNCS.PHASECHK.TRANS64.TRYWAIT P0, [R2+URZ+0x260], R5 ;  /* 0x00026005020075a7 */ /* 0x0044e400080011ff */
[----:B---3--:R-:W-:Y:S05]  /*9ad0*/  @!P0 NANOSLEEP.SYNCS 0x989680 ;  /* 0x009896800000895d */ /* 0x008fea0003900000 */
[----:B------:R-:W3:Y:S02]  /*9ae0*/  @!P0 SYNCS.PHASECHK.TRANS64 P0, [R2+URZ+0x260], R5 ;  /* 0x00026005020085a7 */ /* 0x000ee400080010ff */
[----:B---3--:R-:W-:Y:S05]  /*9af0*/  @!P0 BRA `(.L_x_214) ;  /* 0xfffffffc00f08947 */ /* 0x008fea000383ffff */
[----:B------:R-:W-:Y:S05]  /*9b00*/  BRA `(.L_x_215) ;  /* 0xffffffa400207947 */ /* 0x000fea000383ffff */
.L_x_81:
[----:B--2---:R2:W3:Y:S02]  /*9b10*/  SYNCS.PHASECHK.TRANS64.TRYWAIT P1, [R2+URZ+0x250], R5 ;  /* 0x00025005020075a7 */ /* 0x0044e400080211ff */
[----:B---3--:R-:W-:Y:S05]  /*9b20*/  @!P1 NANOSLEEP.SYNCS 0x989680 ;  /* 0x009896800000995d */ /* 0x008fea0003900000 */
[----:B------:R-:W3:Y:S02]  /*9b30*/  @!P1 SYNCS.PHASECHK.TRANS64 P1, [R2+URZ+0x250], R5 ;  /* 0x00025005020095a7 */ /* 0x000ee400080210ff */
[----:B---3--:R-:W-:Y:S05]  /*9b40*/  @!P1 BRA `(.L_x_81) ;  /* 0xfffffffc00f09947 */ /* 0x008fea000383ffff */
[----:B------:R-:W-:Y:S05]  /*9b50*/  BRA `(.L_x_216) ;  /* 0xffffffa400507947 */ /* 0x000fea000383ffff */
.L_x_84:
[----:B------:R-:W-:-:S07]  /*9b60*/  MOV R0, UR4 ;  /* 0x0000000400007c02 */ /* 0x000fce0008000f00 */
.L_x_217:
[----:B--2---:R2:W3:Y:S02]  /*9b70*/  SYNCS.PHASECHK.TRANS64.TRYWAIT P0, [R0+URZ+0x260], R3 ;  /* 0x00026003000075a7 */ /* 0x0044e400080011ff */
[----:B---3--:R-:W-:Y:S05]  /*9b80*/  @!P0 NANOSLEEP.SYNCS 0x989680 ;  /* 0x009896800000895d */ /* 0x008fea0003900000 */
[----:B------:R-:W3:Y:S02]  /*9b90*/  @!P0 SYNCS.PHASECHK.TRANS64 P0, [R0+URZ+0x260], R3 ;  /* 0x00026003000085a7 */ /* 0x000ee400080010ff */
[----:B---3--:R-:W-:Y:S05]  /*9ba0*/  @!P0 BRA `(.L_x_217) ;  /* 0xfffffffc00f08947 */ /* 0x008fea000383ffff */
[----:B------:R-:W-:Y:S05]  /*9bb0*/  BRA `(.L_x_83) ;  /* 0xffffffa400a47947 */ /* 0x000fea000383ffff */
.L_x_91:
[----:B-1----:R1:W2:Y:S02]  /*9bc0*/  SYNCS.PHASECHK.TRANS64.TRYWAIT P1, [R0+URZ+0x250], R5 ;  /* 0x00025005000075a7 */ /* 0x0022a400080211ff */
[----:B--2---:R-:W-:Y:S05]  /*9bd0*/  @!P1 NANOSLEEP.SYNCS 0x989680 ;  /* 0x009896800000995d */ /* 0x004fea0003900000 */
[----:B------:R-:W2:Y:S02]  /*9be0*/  @!P1 SYNCS.PHASECHK.TRANS64 P1, [R0+URZ+0x250], R5 ;  /* 0x00025005000095a7 */ /* 0x000ea400080210ff */
[----:B--2---:R-:W-:Y:S05]  /*9bf0*/  @!P1 BRA `(.L_x_91) ;  /* 0xfffffffc00f09947 */ /* 0x004fea000383ffff */
[----:B------:R-:W-:Y:S05]  /*9c00*/  BRA `(.L_x_218) ;  /* 0xffffffac00047947 */ /* 0x000fea000383ffff */
.L_x_92:
[----:B------:R-:W-:-:S07]  /*9c10*/  MOV R3, UR19 ;  /* 0x0000001300037c02 */ /* 0x000fce0008000f00 */
.L_x_219:
[----:B-1----:R1:W2:Y:S02]  /*9c20*/  SYNCS.PHASECHK.TRANS64.TRYWAIT P0, [R3+URZ+0x290], R0 ;  /* 0x00029000030075a7 */ /* 0x0022a400080011ff */
[----:B--2---:R-:W-:Y:S05]  /*9c30*/  @!P0 NANOSLEEP.SYNCS 0x989680 ;  /* 0x009896800000895d */ /* 0x004fea0003900000 */
[----:B------:R-:W2:Y:S02]  /*9c40*/  @!P0 SYNCS.PHASECHK.TRANS64 P0, [R3+URZ+0x290], R0 ;  /* 0x00029000030085a7 */ /* 0x000ea400080010ff */
[----:B--2---:R-:W-:Y:S05]  /*9c50*/  @!P0 BRA `(.L_x_219) ;  /* 0xfffffffc00f08947 */ /* 0x004fea000383ffff */
[----:B------:R-:W-:Y:S05]  /*9c60*/  BRA `(.L_x_220) ;  /* 0xffffffac00387947 */ /* 0x000fea000383ffff */
.L_x_95:
[----:B------:R-:W-:Y:S07]  /*9c70*/  MOV R0, UR6 ;  /* 0x0000000600007c02 */ /* 0x000fee0008000f00 */
.L_x_221:
[----:B-1----:R1:W2:Y:S02]  /*9c80*/  SYNCS.PHASECHK.TRANS64.TRYWAIT P0, [R0+URZ], R3 ;  /* 0x00000003000075a7 */ /* 0x0022a400080011ff */
[----:B--2---:R-:W-:Y:S05]  /*9c90*/  @!P0 NANOSLEEP.SYNCS 0x989680 ;  /* 0x009896800000895d */ /* 0x004fea0003900000 */
[----:B------:R-:W2:Y:S02]  /*9ca0*/  @!P0 SYNCS.PHASECHK.TRANS64 P0, [R0+URZ], R3 ;  /* 0x00000003000085a7 */ /* 0x000ea400080010ff */
[----:B--2---:R-:W-:Y:S05]  /*9cb0*/  @!P0 BRA `(.L_x_221) ;  /* 0xfffffffc00f08947 */ /* 0x004fea000383ffff */
[----:B------:R-:W-:Y:S05]  /*9cc0*/  BRA `(.L_x_94) ;  /* 0xffffffac00707947 */ /* 0x000fea000383ffff */
.L_x_98:
[----:B------:R-:W-:-:S07]  /*9cd0*/  MOV R0, UR4 ;  /* 0x0000000400007c02 */ /* 0x000fce0008000f00 */
.L_x_222:
[----:B--2---:R2:W4:Y:S02]  /*9ce0*/  SYNCS.PHASECHK.TRANS64.TRYWAIT P0, [R0+URZ], R3 ;  /* 0x00000003000075a7 */ /* 0x00452400080011ff */
[----:B----4-:R-:W-:Y:S05]  /*9cf0*/  @!P0 NANOSLEEP.SYNCS 0x989680 ;  /* 0x009896800000895d */ /* 0x010fea0003900000 */
[----:B------:R-:W4:Y:S02]  /*9d00*/  @!P0 SYNCS.PHASECHK.TRANS64 P0, [R0+URZ], R3 ;  /* 0x00000003000085a7 */ /* 0x000f2400080010ff */
[----:B----4-:R-:W-:Y:S05]  /*9d10*/  @!P0 BRA `(.L_x_222) ;  /* 0xfffffffc00f08947 */ /* 0x010fea000383ffff */
[----:B------:R-:W-:Y:S05]  /*9d20*/  BRA `(.L_x_223) ;  /* 0xffffffb000107947 */ /* 0x000fea000383ffff */
.L_x_99:
[----:B------:R-:W-:-:S07]  /*9d30*/  MOV R0, UR5 ;  /* 0x0000000500007c02 */ /* 0x000fce0008000f00 */
.L_x_224:
[----:B-1----:R1:W2:Y:S02]  /*9d40*/  SYNCS.PHASECHK.TRANS64.TRYWAIT P0, [R0+URZ], R3 ;  /* 0x00000003000075a7 */ /* 0x0022a400080011ff */
[----:B--2---:R-:W-:Y:S05]  /*9d50*/  @!P0 NANOSLEEP.SYNCS 0x989680 ;  /* 0x009896800000895d */ /* 0x004fea0003900000 */
[----:B------:R-:W2:Y:S02]  /*9d60*/  @!P0 SYNCS.PHASECHK.TRANS64 P0, [R0+URZ], R3 ;  /* 0x00000003000085a7 */ /* 0x000ea400080010ff */
[----:B--2---:R-:W-:Y:S05]  /*9d70*/  @!P0 BRA `(.L_x_224) ;  /* 0xfffffffc00f08947 */ /* 0x004fea000383ffff */
[----:B------:R-:W-:Y:S05]  /*9d80*/  BRA `(.L_x_225) ;  /* 0xffffffb0001c7947 */ /* 0x000fea000383ffff */
.L_x_100:
[----:B------:R-:W-:-:S07]  /*9d90*/  MOV R0, UR5 ;  /* 0x0000000500007c02 */ /* 0x000fce0008000f00 */
.L_x_226:
[----:B-1----:R1:W2:Y:S02]  /*9da0*/  SYNCS.PHASECHK.TRANS64.TRYWAIT P0, [R0+URZ], R3 ;  /* 0x00000003000075a7 */ /* 0x0022a400080011ff */
[----:B--2---:R-:W-:Y:S05]  /*9db0*/  @!P0 NANOSLEEP.SYNCS 0x989680 ;  /* 0x009896800000895d */ /* 0x004fea0003900000 */
[----:B------:R-:W2:Y:S02]  /*9dc0*/  @!P0 SYNCS.PHASECHK.TRANS64 P0, [R0+URZ], R3 ;  /* 0x00000003000085a7 */ /* 0x000ea400080010ff */
[----:B--2---:R-:W-:Y:S05]  /*9dd0*/  @!P0 BRA `(.L_x_226) ;  /* 0xfffffffc00f08947 */ /* 0x004fea000383ffff */
[----:B------:R-:W-:Y:S05]  /*9de0*/  BRA `(.L_x_227) ;  /* 0xffffffb000287947 */ /* 0x000fea000383ffff */
.L_x_101:
[----:B------:R-:W-:-:S07]  /*9df0*/  MOV R0, UR4 ;  /* 0x0000000400007c02 */ /* 0x000fce0008000f00 */
.L_x_228:
[----:B-1----:R1:W2:Y:S02]  /*9e00*/  SYNCS.PHASECHK.TRANS64.TRYWAIT P0, [R0+URZ], R3 ;  /* 0x00000003000075a7 */ /* 0x0022a400080011ff */
[----:B--2---:R-:W-:Y:S05]  /*9e10*/  @!P0 NANOSLEEP.SYNCS 0x989680 ;  /* 0x009896800000895d */ /* 0x004fea0003900000 */
[----:B------:R-:W2:Y:S02]  /*9e20*/  @!P0 SYNCS.PHASECHK.TRANS64 P0, [R0+URZ], R3 ;  /* 0x00000003000085a7 */ /* 0x000ea400080010ff */
[----:B--2---:R-:W-:Y:S05]  /*9e30*/  @!P0 BRA `(.L_x_228) ;  /* 0xfffffffc00f08947 */ /* 0x004fea000383ffff */
[----:B------:R-:W-:Y:S05]  /*9e40*/  BRA `(.L_x_229) ;  /* 0xffffffb000347947 */ /* 0x000fea000383ffff */
.L_x_106:
[----:B-1----:R1:W2:Y:S02]  /*9e50*/  SYNCS.PHASECHK.TRANS64.TRYWAIT P0, [R8+URZ+0x250], R5 ;  /* 0x00025005080075a7 */ /* 0x0022a400080011ff */
[----:B--2---:R-:W-:Y:S05]  /*9e60*/  @!P0 NANOSLEEP.SYNCS 0x989680 ;  /* 0x009896800000895d */ /* 0x004fea0003900000 */
[----:B------:R-:W2:Y:S02]  /*9e70*/  @!P0 SYNCS.PHASECHK.TRANS64 P0, [R8+URZ+0x250], R5 ;  /* 0x00025005080085a7 */ /* 0x000ea400080010ff */
[----:B--2---:R-:W-:Y:S05]  /*9e80*/  @!P0 BRA `(.L_x_106) ;  /* 0xfffffffc00f08947 */ /* 0x004fea000383ffff */
[----:B------:R-:W-:Y:S05]  /*9e90*/  BRA `(.L_x_230) ;  /* 0xffffffb400687947 */ /* 0x000fea000383ffff */
.L_x_109:
[----:B------:R-:W-:Y:S07]  /*9ea0*/  MOV R0, UR21 ;  /* 0x0000001500007c02 */ /* 0x000fee0008000f00 */
.L_x_231:
[----:B-1----:R1:W2:Y:S02]  /*9eb0*/  SYNCS.PHASECHK.TRANS64.TRYWAIT P1, [R0+URZ+0x248], R5 ;  /* 0x00024805000075a7 */ /* 0x0022a400080211ff */
[----:B--2---:R-:W-:Y:S05]  /*9ec0*/  @!P1 NANOSLEEP.SYNCS 0x989680 ;  /* 0x009896800000995d */ /* 0x004fea0003900000 */
[----:B------:R-:W2:Y:S02]  /*9ed0*/  @!P1 SYNCS.PHASECHK.TRANS64 P1, [R0+URZ+0x248], R5 ;  /* 0x00024805000095a7 */ /* 0x000ea400080210ff */
[----:B--2---:R-:W-:Y:S05]  /*9ee0*/  @!P1 BRA `(.L_x_231) ;  /* 0xfffffffc00f09947 */ /* 0x004fea000383ffff */
[----:B------:R-:W-:Y:S05]  /*9ef0*/  BRA `(.L_x_108) ;  /* 0xffffffb800e47947 */ /* 0x000fea000383ffff */
.L_x_112:
[----:B-1----:R-:W-:Y:S07]  /*9f00*/  MOV R5, UR21 ;  /* 0x0000001500057c02 */ /* 0x002fee0008000f00 */
.L_x_232:
[----:B-1----:R1:W2:Y:S02]  /*9f10*/  SYNCS.PHASECHK.TRANS64.TRYWAIT P0, [R5+URZ+0x230], R4 ;  /* 0x00023004050075a7 */ /* 0x0022a400080011ff */
[----:B--2---:R-:W-:Y:S05]  /*9f20*/  @!P0 NANOSLEEP.SYNCS 0x989680 ;  /* 0x009896800000895d */ /* 0x004fea0003900000 */
[----:B------:R-:W2:Y:S02]  /*9f30*/  @!P0 SYNCS.PHASECHK.TRANS64 P0, [R5+URZ+0x230], R4 ;  /* 0x00023004050085a7 */ /* 0x000ea400080010ff */
[----:B--2---:R-:W-:Y:S05]  /*9f40*/  @!P0 BRA `(.L_x_232) ;  /* 0xfffffffc00f08947 */ /* 0x004fea000383ffff */
[----:B------:R-:W-:Y:S05]  /*9f50*/  BRA `(.L_x_233) ;  /* 0xffffffbc003c7947 */ /* 0x000fea000383ffff */
.L_x_113:
[----:B------:R-:W-:Y:S07]  /*9f60*/  MOV R5, UR21 ;  /* 0x0000001500057c02 */ /* 0x000fee0008000f00 */
.L_x_234:
[----:B-1----:R1:W2:Y:S02]  /*9f70*/  SYNCS.PHASECHK.TRANS64.TRYWAIT P0, [R5+URZ+0x238], R4 ;  /* 0x00023804050075a7 */ /* 0x0022a400080011ff */
[----:B--2---:R-:W-:Y:S05]  /*9f80*/  @!P0 NANOSLEEP.SYNCS 0x989680 ;  /* 0x009896800000895d */ /* 0x004fea0003900000 */
[----:B------:R-:W2:Y:S02]  /*9f90*/  @!P0 SYNCS.PHASECHK.TRANS64 P0, [R5+URZ+0x238], R4 ;  /* 0x00023804050085a7 */ /* 0x000ea400080010ff */
[----:B--2---:R-:W-:Y:S05]  /*9fa0*/  @!P0 BRA `(.L_x_234) ;  /* 0xfffffffc00f08947 */ /* 0x004fea000383ffff */
[----:B------:R-:W-:Y:S05]  /*9fb0*/  BRA `(.L_x_235) ;  /* 0xffffffbc007c7947 */ /* 0x000fea000383ffff */
.L_x_115:
[----:B------:R-:W-:-:S07]  /*9fc0*/  MOV R0, UR21 ;  /* 0x0000001500007c02 */ /* 0x000fce0008000f00 */
.L_x_236:
[----:B-1----:R1:W2:Y:S02]  /*9fd0*/  SYNCS.PHASECHK.TRANS64.TRYWAIT P0, [R0+URZ+0x230], R3 ;  /* 0x00023003000075a7 */ /* 0x0022a400080011ff */
[----:B--2---:R-:W-:Y:S05]  /*9fe0*/  @!P0 NANOSLEEP.SYNCS 0x989680 ;  /* 0x009896800000895d */ /* 0x004fea0003900000 */
[----:B------:R-:W2:Y:S02]  /*9ff0*/  @!P0 SYNCS.PHASECHK.TRANS64 P0, [R0+URZ+0x230], R3 ;  /* 0x00023003000085a7 */ /* 0x000ea400080010ff */
[----:B--2---:R-:W-:Y:S05]  /*a000*/  @!P0 BRA `(.L_x_236) ;  /* 0xfffffffc00f08947 */ /* 0x004fea000383ffff */
[----:B------:R-:W-:Y:S05]  /*a010*/  BRA `(.L_x_237) ;  /* 0xffffffbc00ec7947 */ /* 0x000fea000383ffff */
.L_x_117:
[----:B-1----:R1:W2:Y:S02]  /*a020*/  SYNCS.PHASECHK.TRANS64.TRYWAIT P0, [R3+URZ+0x250], R0 ;  /* 0x00025000030075a7 */ /* 0x0022a400080011ff */
[----:B--2---:R-:W-:Y:S05]  /*a030*/  @!P0 NANOSLEEP.SYNCS 0x989680 ;  /* 0x009896800000895d */ /* 0x004fea0003900000 */
[----:B------:R-:W2:Y:S02]  /*a040*/  @!P0 SYNCS.PHASECHK.TRANS64 P0, [R3+URZ+0x250], R0 ;  /* 0x00025000030085a7 */ /* 0x000ea400080010ff */
[----:B--2---:R-:W-:Y:S05]  /*a050*/  @!P0 BRA `(.L_x_117) ;  /* 0xfffffffc00f08947 */ /* 0x004fea000383ffff */
[----:B------:R-:W-:Y:S05]  /*a060*/  BRA `(.L_x_238) ;  /* 0xffffffc000b47947 */ /* 0x000fea000383ffff */
.L_x_128:
[----:B--2---:R2:W1:Y:S02]  /*a070*/  SYNCS.PHASECHK.TRANS64.TRYWAIT P1, [R2+URZ+0x220], R5 ;  /* 0x00022005020075a7 */ /* 0x00446400080211ff */
[----:B-1----:R-:W-:Y:S05]  /*a080*/  @!P1 NANOSLEEP.SYNCS 0x989680 ;  /* 0x009896800000995d */ /* 0x002fea0003900000 */
[----:B------:R-:W1:Y:S02]  /*a090*/  @!P1 SYNCS.PHASECHK.TRANS64 P1, [R2+URZ+0x220], R5 ;  /* 0x00022005020095a7 */ /* 0x000e6400080210ff */
[----:B-1----:R-:W-:Y:S05]  /*a0a0*/  @!P1 BRA `(.L_x_128) ;  /* 0xfffffffc00f09947 */ /* 0x002fea000383ffff */
[----:B------:R-:W-:Y:S05]  /*a0b0*/  BRA `(.L_x_127) ;  /* 0xffffffd000287947 */ /* 0x000fea000383ffff */
.L_x_130:
[----:B--2---:R2:W4:Y:S02]  /*a0c0*/  SYNCS.PHASECHK.TRANS64.TRYWAIT P0, [R100+URZ+0x270], R3 ;  /* 0x00027003640075a7 */ /* 0x00452400080011ff */
[----:B----4-:R-:W-:Y:S05]  /*a0d0*/  @!P0 NANOSLEEP.SYNCS 0x989680 ;  /* 0x009896800000895d */ /* 0x010fea0003900000 */
[----:B------:R-:W4:Y:S02]  /*a0e0*/  @!P0 SYNCS.PHASECHK.TRANS64 P0, [R100+URZ+0x270], R3 ;  /* 0x00027003640085a7 */ /* 0x000f2400080010ff */
[----:B----4-:R-:W-:Y:S05]  /*a0f0*/  @!P0 BRA `(.L_x_130) ;  /* 0xfffffffc00f08947 */ /* 0x010fea000383ffff */
[----:B------:R-:W-:Y:S05]  /*a100*/  BRA `(.L_x_129) ;  /* 0xffffffd000787947 */ /* 0x000fea000383ffff */
.L_x_138:
[----:B---3--:R3:W4:Y:S02]  /*a110*/  SYNCS.PHASECHK.TRANS64.TRYWAIT P0, [R109+URZ+0x220], R4 ;  /* 0x000220046d0075a7 */ /* 0x00872400080011ff */
[----:B----4-:R-:W-:Y:S05]  /*a120*/  @!P0 NANOSLEEP.SYNCS 0x989680 ;  /* 0x009896800000895d */ /* 0x010fea0003900000 */
[----:B------:R-:W4:Y:S02]  /*a130*/  @!P0 SYNCS.PHASECHK.TRANS64 P0, [R109+URZ+0x220], R4 ;  /* 0x000220046d0085a7 */ /* 0x000f2400080010ff */
[----:B----4-:R-:W-:Y:S05]  /*a140*/  @!P0 BRA `(.L_x_138) ;  /* 0xfffffffc00f08947 */ /* 0x010fea000383ffff */
[----:B------:R-:W-:Y:S05]  /*a150*/  BRA `(.L_x_137) ;  /* 0xffffffdc006c7947 */ /* 0x000fea000383ffff */
        .weak           $__internal_0_$__cuda_sm10x_tcgen05_guardrail_trap_col_being_dealloced_not_returned_by_alloc
        .type           $__internal_0_$__cuda_sm10x_tcgen05_guardrail_trap_col_being_dealloced_not_returned_by_alloc,@function
        .size           $__internal_0_$__cuda_sm10x_tcgen05_guardrail_trap_col_being_dealloced_not_returned_by_alloc,($__internal_1_$__cuda_sm10x_tcgen05_guardrail_trap_phase_invalid_during_alloc - $__internal_0_$__cuda_sm10x_tcgen05_guardrail_trap_col_being_dealloced_not_returned_by_alloc)
$__internal_0_$__cuda_sm10x_tcgen05_guardrail_trap_col_being_dealloced_not_returned_by_alloc:
[----:B------:R-:W-:Y:S05]  /*a160*/  BPT.TRAP 0x1 ;  /* 0x000000040000795c */ /* 0x000fea0000300000 */
[----:B------:R-:W-:-:S04]  /*a170*/  HFMA2 R3, -RZ, RZ, 0, 0 ;  /* 0x00000000ff037431 */ /* 0x000fc800000001ff */
[----:B------:R-:W-:Y:S05]  /*a180*/  RET.REL.NODEC R2 `(_ZN7cutlass13device_kernelINS_4gemm6kernel13GemmUniversalIN4cute5tupleIJiiiiEEENS1_10collective13CollectiveMmaINS1_35MainloopSm100TmaUmmaWarpSpecializedILi34ELi2ELi4ENS5_IJNS4_1CILi4EEENSA_ILi1EEESC_EEEEENS5_IJNSA_ILi64EEENSA_ILi128EEENSA_ILi32EEEEEENS_12float_e4m3_tENS5_IJlSC_lEEESJ_SK_NS4_8TiledMMAINS4_8MMA_AtomIJNS4_10MMA_TraitsINS4_19SM100_MMA_F8F6F4_SSEJSJ_SJ_fSF_SG_NS4_17integral_constantINS4_4UMMA5MajorELSR_0EEESS_NSP_INSQ_7ScaleInELST_0EEESU_EEEEEENS4_6LayoutINS5_IJSC_SC_SC_EEENS5_IJNSA_ILi0EEESZ_SZ_EEEEENS5_IJNS4_10UnderscoreES12_S12_EEEEENS4_13SM90_TMA_LOADENS4_14ComposedLayoutINS4_7SwizzleILi1ELi4ELi3EEENS4_18smem_ptr_flag_bitsILi8EEENSX_INS5_IJNSA_ILi8EEESH_EEENS5_IJSH_SC_EEEEEEEvNS4_8identityENS4_23SM90_TMA_LOAD_MULTICASTES1F_vS1G_EENS_8epilogue10collective18CollectiveEpilogueINS1J_23Sm100TmaWarpSpecializedILi2ELi2ELi32ELb0ELb0EEEJSI_NS5_IJNSX_ISF_SC_EES1O_EEESJ_SK_SJ_SK_NS1J_6fusion15FusionCallbacksIS1N_NS1Q_17LinearCombinationISJ_fSJ_fLNS_15FloatRoundStyleE2EEESI_S1P_JEEENS4_5SM1004TMEM4LOAD26SM100_TMEM_LOAD_16dp32b32xES15_NS16_INS17_ILi2ELi4ELi3EEES1A_NSX_INS5_IJS1B_SF_EEENS5_IJSF_SC_EEEEEEENS4_39AutoVectorizingCopyWithAssumedAlignmentILi128EEENS4_14SM90_TMA_STOREES24_S26_S26_EEEvvEEEEvNT_6ParamsE) ;  /* 0xffffff5c029c7950 */ /* 0x000fea0003c3ffff */
        .weak           $__internal_1_$__cuda_sm10x_tcgen05_guardrail_trap_phase_invalid_during_alloc
        .type           $__internal_1_$__cuda_sm10x_tcgen05_guardrail_trap_phase_invalid_during_alloc,@function
        .size           $__internal_1_$__cuda_sm10x_tcgen05_guardrail_trap_phase_invalid_during_alloc,($__internal_2_$__cuda_sm10x_tcgen05_guardrail_trap_unallocated_columns_being_dealloced - $__internal_1_$__cuda_sm10x_tcgen05_guardrail_trap_phase_invalid_during_alloc)
$__internal_1_$__cuda_sm10x_tcgen05_guardrail_trap_phase_invalid_during_alloc:
[----:B------:R-:W-:Y:S05]  /*a190*/  BPT.TRAP 0x1 ;  /* 0x000000040000795c */ /* 0x000fea0000300000 */
[----:B------:R-:W-:-:S04]  /*a1a0*/  MOV R5, 0x0 ;  /* 0x0000000000057802 */ /* 0x000fc80000000f00 */
[----:B------:R-:W-:Y:S05]  /*a1b0*/  RET.REL.NODEC R4 `(_ZN7cutlass13device_kernelINS_4gemm6kernel13GemmUniversalIN4cute5tupleIJiiiiEEENS1_10collective13CollectiveMmaINS1_35MainloopSm100TmaUmmaWarpSpecializedILi34ELi2ELi4ENS5_IJNS4_1CILi4EEENSA_ILi1EEESC_EEEEENS5_IJNSA_ILi64EEENSA_ILi128EEENSA_ILi32EEEEEENS_12float_e4m3_tENS5_IJlSC_lEEESJ_SK_NS4_8TiledMMAINS4_8MMA_AtomIJNS4_10MMA_TraitsINS4_19SM100_MMA_F8F6F4_SSEJSJ_SJ_fSF_SG_NS4_17integral_constantINS4_4UMMA5MajorELSR_0EEESS_NSP_INSQ_7ScaleInELST_0EEESU_EEEEEENS4_6LayoutINS5_IJSC_SC_SC_EEENS5_IJNSA_ILi0EEESZ_SZ_EEEEENS5_IJNS4_10UnderscoreES12_S12_EEEEENS4_13SM90_TMA_LOADENS4_14ComposedLayoutINS4_7SwizzleILi1ELi4ELi3EEENS4_18smem_ptr_flag_bitsILi8EEENSX_INS5_IJNSA_ILi8EEESH_EEENS5_IJSH_SC_EEEEEEEvNS4_8identityENS4_23SM90_TMA_LOAD_MULTICASTES1F_vS1G_EENS_8epilogue10collective18CollectiveEpilogueINS1J_23Sm100TmaWarpSpecializedILi2ELi2ELi32ELb0ELb0EEEJSI_NS5_IJNSX_ISF_SC_EES1O_EEESJ_SK_SJ_SK_NS1J_6fusion15FusionCallbacksIS1N_NS1Q_17LinearCombinationISJ_fSJ_fLNS_15FloatRoundStyleE2EEESI_S1P_JEEENS4_5SM1004TMEM4LOAD26SM100_TMEM_LOAD_16dp32b32xES15_NS16_INS17_ILi2ELi4ELi3EEES1A_NSX_INS5_IJS1B_SF_EEENS5_IJSF_SC_EEEEEEENS4_39AutoVectorizingCopyWithAssumedAlignmentILi128EEENS4_14SM90_TMA_STOREES24_S26_S26_EEEvvEEEEvNT_6ParamsE) ;  /* 0xffffff5c04907950 */ /* 0x000fea0003c3ffff */
        .weak           $__internal_2_$__cuda_sm10x_tcgen05_guardrail_trap_unallocated_columns_being_dealloced
        .type           $__internal_2_$__cuda_sm10x_tcgen05_guardrail_trap_unallocated_columns_being_dealloced,@function
        .size           $__internal_2_$__cuda_sm10x_tcgen05_guardrail_trap_unallocated_columns_being_dealloced,(.L_x_240 - $__internal_2_$__cuda_sm10x_tcgen05_guardrail_trap_unallocated_columns_being_dealloced)
$__internal_2_$__cuda_sm10x_tcgen05_guardrail_trap_unallocated_columns_being_dealloced:
[----:B------:R-:W-:Y:S05]  /*a1c0*/  BPT.TRAP 0x1 ;  /* 0x000000040000795c */ /* 0x000fea0000300000 */
[----:B------:R-:W-:-:S04]  /*a1d0*/  HFMA2 R3, -RZ, RZ, 0, 0 ;  /* 0x00000000ff037431 */ /* 0x000fc800000001ff */
[----:B------:R-:W-:Y:S05]  /*a1e0*/  RET.REL.NODEC R2 `(_ZN7cutlass13device_kernelINS_4gemm6kernel13GemmUniversalIN4cute5tupleIJiiiiEEENS1_10collective13CollectiveMmaINS1_35MainloopSm100TmaUmmaWarpSpecializedILi34ELi2ELi4ENS5_IJNS4_1CILi4EEENSA_ILi1EEESC_EEEEENS5_IJNSA_ILi64EEENSA_ILi128EEENSA_ILi32EEEEEENS_12float_e4m3_tENS5_IJlSC_lEEESJ_SK_NS4_8TiledMMAINS4_8MMA_AtomIJNS4_10MMA_TraitsINS4_19SM100_MMA_F8F6F4_SSEJSJ_SJ_fSF_SG_NS4_17integral_constantINS4_4UMMA5MajorELSR_0EEESS_NSP_INSQ_7ScaleInELST_0EEESU_EEEEEENS4_6LayoutINS5_IJSC_SC_SC_EEENS5_IJNSA_ILi0EEESZ_SZ_EEEEENS5_IJNS4_10UnderscoreES12_S12_EEEEENS4_13SM90_TMA_LOADENS4_14ComposedLayoutINS4_7SwizzleILi1ELi4ELi3EEENS4_18smem_ptr_flag_bitsILi8EEENSX_INS5_IJNSA_ILi8EEESH_EEENS5_IJSH_SC_EEEEEEEvNS4_8identityENS4_23SM90_TMA_LOAD_MULTICASTES1F_vS1G_EENS_8epilogue10collective18CollectiveEpilogueINS1J_23Sm100TmaWarpSpecializedILi2ELi2ELi32ELb0ELb0EEEJSI_NS5_IJNSX_ISF_SC_EES1O_EEESJ_SK_SJ_SK_NS1J_6fusion15FusionCallbacksIS1N_NS1Q_17LinearCombinationISJ_fSJ_fLNS_15FloatRoundStyleE2EEESI_S1P_JEEENS4_5SM1004TMEM4LOAD26SM100_TMEM_LOAD_16dp32b32xES15_NS16_INS17_ILi2ELi4ELi3EEES1A_NSX_INS5_IJS1B_SF_EEENS5_IJSF_SC_EEEEEEENS4_39AutoVectorizingCopyWithAssumedAlignmentILi128EEENS4_14SM90_TMA_STOREES24_S26_S26_EEEvvEEEEvNT_6ParamsE) ;  /* 0xffffff5c02847950 */ /* 0x000fea0003c3ffff */
.L_x_239:
[----:B------:R-:W-:-:S00]  /*a1f0*/  BRA `(.L_x_239) ;  /* 0xfffffffc00fc7947 */ /* 0x000fc0000383ffff */
[----:B------:R-:W-:-:S00]  /*a200*/  NOP ;  /* 0x0000000000007918 */ /* 0x000fc00000000000 */
[----:B------:R-:W-:-:S00]  /*a210*/  NOP ;  /* 0x0000000000007918 */ /* 0x000fc00000000000 */
[----:B------:R-:W-:-:S00]  /*a220*/  NOP ;  /* 0x0000000000007918 */ /* 0x000fc00000000000 */
[----:B------:R-:W-:-:S00]  /*a230*/  NOP ;  /* 0x0000000000007918 */ /* 0x000fc00000000000 */
[----:B------:R-:W-:-:S00]  /*a240*/  NOP ;  /* 0x0000000000007918 */ /* 0x000fc00000000000 */
[----:B------:R-:W-:-:S00]  /*a250*/  NOP ;  /* 0x0000000000007918 */ /* 0x000fc00000000000 */
[----:B------:R-:W-:-:S00]  /*a260*/  NOP ;  /* 0x0000000000007918 */ /* 0x000fc00000000000 */
[----:B------:R-:W-:-:S00]  /*a270*/  NOP ;  /* 0x0000000000007918 */ /* 0x000fc00000000000 */
.L_x_240:


//--------------------- .nv.global.init           --------------------------
	.section	.nv.global.init,"aw",@progbits
.nv.global.init:
	.type		$str$27,@object
	.size		$str$27,($str$28 - $str$27)
$str$27:
        /*0000*/ 	.byte	0x28, 0x61, 0x64, 0x64, 0x72, 0x65, 0x73, 0x73, 0x20, 0x26, 0x20, 0x6d, 0x61, 0x73, 0x6b, 0x29
        /*0010*/ 	.byte	0x20, 0x3d, 0x3d, 0x20, 0x30, 0x00
	.type		$str$28,@object
	.size		$str$28,($str$26 - $str$28)
$str$28:
        /*0016*/ 	.byte	0x2f, 0x74, 0x6d, 0x70, 0x2f, 0x63, 0x75, 0x74, 0x6c, 0x61, 0x73, 0x73, 0x5f, 0x73, 0x77, 0x65
        /*0026*/ 	.byte	0x65, 0x70, 0x5f, 0x73, 0x72, 0x63, 0x2f, 0x69, 0x6e, 0x63, 0x6c, 0x75, 0x64, 0x65, 0x2f, 0x63
        /*0036*/ 	.byte	0x75, 0x74, 0x65, 0x2f, 0x70, 0x6f, 0x69, 0x6e, 0x74, 0x65, 0x72, 0x5f, 0x66, 0x6c, 0x61, 0x67
        /*0046*/ 	.byte	0x67, 0x65, 0x64, 0x2e, 0x68, 0x70, 0x70, 0x00
	.type		$str$26,@object
	.size		$str$26,($str$25 - $str$26)
$str$26:
        /*004e*/ 	.byte	0x2f, 0x74, 0x6d, 0x70, 0x2f, 0x63, 0x75, 0x74, 0x6c, 0x61, 0x73, 0x73, 0x5f, 0x73, 0x77, 0x65
        /*005e*/ 	.byte	0x65, 0x70, 0x5f, 0x73, 0x72, 0x63, 0x2f, 0x69, 0x6e, 0x63, 0x6c, 0x75, 0x64, 0x65, 0x2f, 0x63
        /*006e*/ 	.byte	0x75, 0x74, 0x65, 0x2f, 0x61, 0x74, 0x6f, 0x6d, 0x2f, 0x63, 0x6f, 0x70, 0x79, 0x5f, 0x74, 0x72
        /*007e*/ 	.byte	0x61, 0x69, 0x74, 0x73, 0x5f, 0x73, 0x6d, 0x31, 0x30, 0x30, 0x2e, 0x68, 0x70, 0x70, 0x00
	.type		$str$25,@object
	.size		$str$25,(__unnamed_1 - $str$25)
$str$25:
        /*008d*/ 	.byte	0x28, 0x28, 0x75, 0x69, 0x6e, 0x74, 0x33, 0x32, 0x5f, 0x74, 0x28, 0x74, 0x68, 0x72, 0x65, 0x61
        /*009d*/ 	.byte	0x64, 0x49, 0x64, 0x78, 0x2e, 0x78, 0x29, 0x20, 0x2f, 0x20, 0x33, 0x32, 0x29, 0x20, 0x25, 0x20
        /*00ad*/ 	.byte	0x34, 0x29, 0x20, 0x3d, 0x3d, 0x20, 0x28, 0x28, 0x28, 0x74, 0x6d, 0x65, 0x6d, 0x5f, 0x61, 0x64
        /*00bd*/ 	.byte	0x64, 0x72, 0x20, 0x3e, 0x3e, 0x20, 0x31, 0x36, 0x29, 0x20, 0x2f, 0x20, 0x33, 0x32, 0x29, 0x20
        /*00cd*/ 	.byte	0x25, 0x20, 0x34, 0x29, 0x00
	.type		__unnamed_1,@object
	.size		__unnamed_1,(__unnamed_2 - __unnamed_1)
__unnamed_1:
        /*00d2*/ 	.byte	0x61, 0x75, 0x74, 0x6f, 0x20, 0x63, 0x75, 0x74, 0x65, 0x3a, 0x3a, 0x61, 0x73, 0x5f, 0x70, 0x6f
        /* <DEDUP_REMOVED lines=24> */
        /*0262*/ 	.byte	0x3c, 0x34, 0x30, 0x39, 0x36, 0x3e, 0x3e, 0x3e, 0x3e, 0x5d, 0x00
	.type		__unnamed_2,@object
	.size		__unnamed_2,(.L_2 - __unnamed_2)
__unnamed_2:
        /* <DEDUP_REMOVED lines=40> */
        /*04ed*/ 	.byte	0x74, 0x65, 0x3a, 0x3a, 0x43, 0x3c, 0x30, 0x3e, 0x3e, 0x3e, 0x3e, 0x5d, 0x00
.L_2:


//--------------------- .nv.shared._ZN7cutlass13device_kernelINS_4gemm6kernel13GemmUniversalIN4cute5tupleIJiiiiEEENS1_10collective13CollectiveMmaINS1_35MainloopSm100TmaUmmaWarpSpecializedILi34ELi2ELi4ENS5_IJNS4_1CILi4EEENSA_ILi1EEESC_EEEEENS5_IJNSA_ILi64EEENSA_ILi128EEENSA_ILi32EEEEEENS_12float_e4m3_tENS5_IJlSC_lEEESJ_SK_NS4_8TiledMMAINS4_8MMA_AtomIJNS4_10MMA_TraitsINS4_19SM100_MMA_F8F6F4_SSEJSJ_SJ_fSF_SG_NS4_17integral_constantINS4_4UMMA5MajorELSR_0EEESS_NSP_INSQ_7ScaleInELST_0EEESU_EEEEEENS4_6LayoutINS5_IJSC_SC_SC_EEENS5_IJNSA_ILi0EEESZ_SZ_EEEEENS5_IJNS4_10UnderscoreES12_S12_EEEEENS4_13SM90_TMA_LOADENS4_14ComposedLayoutINS4_7SwizzleILi1ELi4ELi3EEENS4_18smem_ptr_flag_bitsILi8EEENSX_INS5_IJNSA_ILi8EEESH_EEENS5_IJSH_SC_EEEEEEEvNS4_8identityENS4_23SM90_TMA_LOAD_MULTICASTES1F_vS1G_EENS_8epilogue10collective18CollectiveEpilogueINS1J_23Sm100TmaWarpSpecializedILi2ELi2ELi32ELb0ELb0EEEJSI_NS5_IJNSX_ISF_SC_EES1O_EEESJ_SK_SJ_SK_NS1J_6fusion15FusionCallbacksIS1N_NS1Q_17LinearCombinationISJ_fSJ_fLNS_15FloatRoundStyleE2EEESI_S1P_JEEENS4_5SM1004TMEM4LOAD26SM100_TMEM_LOAD_16dp32b32xES15_NS16_INS17_ILi2ELi4ELi3EEES1A_NSX_INS5_IJS1B_SF_EEENS5_IJSF_SC_EEEEEEENS4_39AutoVectorizingCopyWithAssumedAlignmentILi128EEENS4_14SM90_TMA_STOREES24_S26_S26_EEEvvEEEEvNT_6ParamsE --------------------------
	.section	.nv.shared._ZN7cutlass13device_kernelINS_4gemm6kernel13GemmUniversalIN4cute5tupleIJiiiiEEENS1_10collective13CollectiveMmaINS1_35MainloopSm100TmaUmmaWarpSpecializedILi34ELi2ELi4ENS5_IJNS4_1CILi4EEENSA_ILi1EEESC_EEEEENS5_IJNSA_ILi64EEENSA_ILi128EEENSA_ILi32EEEEEENS_12float_e4m3_tENS5_IJlSC_lEEESJ_SK_NS4_8TiledMMAINS4_8MMA_AtomIJNS4_10MMA_TraitsINS4_19SM100_MMA_F8F6F4_SSEJSJ_SJ_fSF_SG_NS4_17integral_constantINS4_4UMMA5MajorELSR_0EEESS_NSP_INSQ_7ScaleInELST_0EEESU_EEEEEENS4_6LayoutINS5_IJSC_SC_SC_EEENS5_IJNSA_ILi0EEESZ_SZ_EEEEENS5_IJNS4_10UnderscoreES12_S12_EEEEENS4_13SM90_TMA_LOADENS4_14ComposedLayoutINS4_7SwizzleILi1ELi4ELi3EEENS4_18smem_ptr_flag_bitsILi8EEENSX_INS5_IJNSA_ILi8EEESH_EEENS5_IJSH_SC_EEEEEEEvNS4_8identityENS4_23SM90_TMA_LOAD_MULTICASTES1F_vS1G_EENS_8epilogue10collective18CollectiveEpilogueINS1J_23Sm100TmaWarpSpecializedILi2ELi2ELi32ELb0ELb0EEEJSI_NS5_IJNSX_ISF_SC_EES1O_EEESJ_SK_SJ_SK_NS1J_6fusion15FusionCallbacksIS1N_NS1Q_17LinearCombinationISJ_fSJ_fLNS_15FloatRoundStyleE2EEESI_S1P_JEEENS4_5SM1004TMEM4LOAD26SM100_TMEM_LOAD_16dp32b32xES15_NS16_INS17_ILi2ELi4ELi3EEES1A_NSX_INS5_IJS1B_SF_EEENS5_IJSF_SC_EEEEEEENS4_39AutoVectorizingCopyWithAssumedAlignmentILi128EEENS4_14SM90_TMA_STOREES24_S26_S26_EEEvvEEEEvNT_6ParamsE,"aw",@nobits
	.sectionflags	@""
	.align	16
	.zero		1024


//--------------------- .nv.shared.reserved.0     --------------------------
	.section	.nv.shared.reserved.0,"aw",@nobits
	.weak		__nv_reservedSMEM_offset_0_alias
	.size		__nv_reservedSMEM_offset_0_alias, 0, 64
	.other		__nv_reservedSMEM_offset_0_alias,@"STO_CUDA_RESERVED_SHARED STV_DEFAULT"
__nv_reservedSMEM_offset_0_alias:
	.zero		0
.nv.shared.reserved.0:
	.zero		64
	.weak		__nv_reservedSMEM_tcgen05_partition
	.type		__nv_reservedSMEM_tcgen05_partition,@object
	.size		__nv_reservedSMEM_tcgen05_partition,(.L_0 - __nv_reservedSMEM_tcgen05_partition)
__nv_reservedSMEM_tcgen05_partition:
	.zero		32
.L_0:


//--------------------- .nv.global                --------------------------
	.section	.nv.global,"aw",@nobits
.nv.global:
	.type		_ZN40_INTERNAL_8c6f2fe0_4_k_cu_545b14d8_287694cute1_E,@object
	.size		_ZN40_INTERNAL_8c6f2fe0_4_k_cu_545b14d8_287694cute1_E,(_ZN40_INTERNAL_8c6f2fe0_4_k_cu_545b14d8_287694cuda3std3__45__cpo6cbeginE - _ZN40_INTERNAL_8c6f2fe0_4_k_cu_545b14d8_287694cute1_E)
_ZN40_INTERNAL_8c6f2fe0_4_k_cu_545b14d8_287694cute1_E:
	.zero		1
	.type		_ZN40_INTERNAL_8c6f2fe0_4_k_cu_545b14d8_287694cuda3std3__45__cpo6cbeginE,@object
	.size		_ZN40_INTERNAL_8c6f2fe0_4_k_cu_545b14d8_287694cuda3std3__45__cpo6cbeginE,(_ZN40_INTERNAL_8c6f2fe0_4_k_cu_545b14d8_287694cuda3std3__48in_placeE - _ZN40_INTERNAL_8c6f2fe0_4_k_cu_545b14d8_287694cuda3std3__45__cpo6cbeginE)
_ZN40_INTERNAL_8c6f2fe0_4_k_cu_545b14d8_287694cuda3std3__45__cpo6cbeginE:
	.zero		1
	.type		_ZN40_INTERNAL_8c6f2fe0_4_k_cu_545b14d8_287694cuda3std3__48in_placeE,@object
	.size		_ZN40_INTERNAL_8c6f2fe0_4_k_cu_545b14d8_287694cuda3std3__48in_placeE,(_ZN40_INTERNAL_8c6f2fe0_4_k_cu_545b14d8_287694cuda3std6ranges3__45__cpo9iter_moveE - _ZN40_INTERNAL_8c6f2fe0_4_k_cu_545b14d8_287694cuda3std3__48in_placeE)
_ZN40_INTERNAL_8c6f2fe0_4_k_cu_545b14d8_287694cuda3std3__48in_placeE:
	.zero		1
	.type		_ZN40_INTERNAL_8c6f2fe0_4_k_cu_545b14d8_287694cuda3std6ranges3__45__cpo9iter_moveE,@object
	.size		_ZN40_INTERNAL_8c6f2fe0_4_k_cu_545b14d8_287694cuda3std6ranges3__45__cpo9iter_moveE,(_ZN40_INTERNAL_8c6f2fe0_4_k_cu_545b14d8_287694cuda3std3__45__cpo5beginE - _ZN40_INTERNAL_8c6f2fe0_4_k_cu_545b14d8_287694cuda3std6ranges3__45__cpo9iter_moveE)
_ZN40_INTERNAL_8c6f2fe0_4_k_cu_545b14d8_287694cuda3std6ranges3__45__cpo9iter_moveE:
	.zero		1
	.type		_ZN40_INTERNAL_8c6f2fe0_4_k_cu_545b14d8_287694cuda3std3__45__cpo5beginE,@object
	.size		_ZN40_INTERNAL_8c6f2fe0_4_k_cu_545b14d8_287694cuda3std3__45__cpo5beginE,(_ZN40_INTERNAL_8c6f2fe0_4_k_cu_545b14d8_287694cuda3std3__442_GLOBAL__N__8c6f2fe0_4_k_cu_545b14d8_287696ignoreE - _ZN40_INTERNAL_8c6f2fe0_4_k_cu_545b14d8_287694cuda3std3__45__cpo5beginE)
_ZN40_INTERNAL_8c6f2fe0_4_k_cu_545b14d8_287694cuda3std3__45__cpo5beginE:
	.zero		1
	.type		_ZN40_INTERNAL_8c6f2fe0_4_k_cu_545b14d8_287694cuda3std3__442_GLOBAL__N__8c6f2fe0_4_k_cu_545b14d8_287696ignoreE,@object
	.size		_ZN40_INTERNAL_8c6f2fe0_4_k_cu_545b14d8_287694cuda3std3__442_GLOBAL__N__8c6f2fe0_4_k_cu_545b14d8_287696ignoreE,(_ZN40_INTERNAL_8c6f2fe0_4_k_cu_545b14d8_287694cute7productE - _ZN40_INTERNAL_8c6f2fe0_4_k_cu_545b14d8_287694cuda3std3__442_GLOBAL__N__8c6f2fe0_4_k_cu_545b14d8_287696ignoreE)
_ZN40_INTERNAL_8c6f2fe0_4_k_cu_545b14d8_287694cuda3std3__442_GLOBAL__N__8c6f2fe0_4_k_cu_545b14d8_287696ignoreE:
	.zero		1
	.type		_ZN40_INTERNAL_8c6f2fe0_4_k_cu_545b14d8_287694cute7productE,@object
	.size		_ZN40_INTERNAL_8c6f2fe0_4_k_cu_545b14d8_287694cute7productE,(_ZN40_INTERNAL_8c6f2fe0_4_k_cu_545b14d8_287694cuda3std3__45__cpo3endE - _ZN40_INTERNAL_8c6f2fe0_4_k_cu_545b14d8_287694cute7productE)
_ZN40_INTERNAL_8c6f2fe0_4_k_cu_545b14d8_287694cute7productE:
	.zero		1
	.type		_ZN40_INTERNAL_8c6f2fe0_4_k_cu_545b14d8_287694cuda3std3__45__cpo3endE,@object
	.size		_ZN40_INTERNAL_8c6f2fe0_4_k_cu_545b14d8_287694cuda3std3__45__cpo3endE,(_ZN40_INTERNAL_8c6f2fe0_4_k_cu_545b14d8_287694cuda3std3__419piecewise_constructE - _ZN40_INTERNAL_8c6f2fe0_4_k_cu_545b14d8_287694cuda3std3__45__cpo3endE)
_ZN40_INTERNAL_8c6f2fe0_4_k_cu_545b14d8_287694cuda3std3__45__cpo3endE:
	.zero		1
	.type		_ZN40_INTERNAL_8c6f2fe0_4_k_cu_545b14d8_287694cuda3std3__419piecewise_constructE,@object
	.size		_ZN40_INTERNAL_8c6f2fe0_4_k_cu_545b14d8_287694cuda3std3__419piecewise_constructE,(_ZN40_INTERNAL_8c6f2fe0_4_k_cu_545b14d8_287694cuda3std3__45__cpo4cendE - _ZN40_INTERNAL_8c6f2fe0_4_k_cu_545b14d8_287694cuda3std3__419piecewise_constructE)
_ZN40_INTERNAL_8c6f2fe0_4_k_cu_545b14d8_287694cuda3std3__419piecewise_constructE:
	.zero		1
	.type		_ZN40_INTERNAL_8c6f2fe0_4_k_cu_545b14d8_287694cuda3std3__45__cpo4cendE,@object
	.size		_ZN40_INTERNAL_8c6f2fe0_4_k_cu_545b14d8_287694cuda3std3__45__cpo4cendE,(_ZN40_INTERNAL_8c6f2fe0_4_k_cu_545b14d8_287694cuda3std6ranges3__45__cpo4swapE - _ZN40_INTERNAL_8c6f2fe0_4_k_cu_545b14d8_287694cuda3std3__45__cpo4cendE)
_ZN40_INTERNAL_8c6f2fe0_4_k_cu_545b14d8_287694cuda3std3__45__cpo4cendE:
	.zero		1
	.type		_ZN40_INTERNAL_8c6f2fe0_4_k_cu_545b14d8_287694cuda3std6ranges3__45__cpo4swapE,@object
	.size		_ZN40_INTERNAL_8c6f2fe0_4_k_cu_545b14d8_287694cuda3std6ranges3__45__cpo4swapE,(.L_10 - _ZN40_INTERNAL_8c6f2fe0_4_k_cu_545b14d8_287694cuda3std6ranges3__45__cpo4swapE)
_ZN40_INTERNAL_8c6f2fe0_4_k_cu_545b14d8_287694cuda3std6ranges3__45__cpo4swapE:
	.zero		1
.L_10:


//--------------------- .nv.constant0._ZN7cutlass13device_kernelINS_4gemm6kernel13GemmUniversalIN4cute5tupleIJiiiiEEENS1_10collective13CollectiveMmaINS1_35MainloopSm100TmaUmmaWarpSpecializedILi34ELi2ELi4ENS5_IJNS4_1CILi4EEENSA_ILi1EEESC_EEEEENS5_IJNSA_ILi64EEENSA_ILi128EEENSA_ILi32EEEEEENS_12float_e4m3_tENS5_IJlSC_lEEESJ_SK_NS4_8TiledMMAINS4_8MMA_AtomIJNS4_10MMA_TraitsINS4_19SM100_MMA_F8F6F4_SSEJSJ_SJ_fSF_SG_NS4_17integral_constantINS4_4UMMA5MajorELSR_0EEESS_NSP_INSQ_7ScaleInELST_0EEESU_EEEEEENS4_6LayoutINS5_IJSC_SC_SC_EEENS5_IJNSA_ILi0EEESZ_SZ_EEEEENS5_IJNS4_10UnderscoreES12_S12_EEEEENS4_13SM90_TMA_LOADENS4_14ComposedLayoutINS4_7SwizzleILi1ELi4ELi3EEENS4_18smem_ptr_flag_bitsILi8EEENSX_INS5_IJNSA_ILi8EEESH_EEENS5_IJSH_SC_EEEEEEEvNS4_8identityENS4_23SM90_TMA_LOAD_MULTICASTES1F_vS1G_EENS_8epilogue10collective18CollectiveEpilogueINS1J_23Sm100TmaWarpSpecializedILi2ELi2ELi32ELb0ELb0EEEJSI_NS5_IJNSX_ISF_SC_EES1O_EEESJ_SK_SJ_SK_NS1J_6fusion15FusionCallbacksIS1N_NS1Q_17LinearCombinationISJ_fSJ_fLNS_15FloatRoundStyleE2EEESI_S1P_JEEENS4_5SM1004TMEM4LOAD26SM100_TMEM_LOAD_16dp32b32xES15_NS16_INS17_ILi2ELi4ELi3EEES1A_NSX_INS5_IJS1B_SF_EEENS5_IJSF_SC_EEEEEEENS4_39AutoVectorizingCopyWithAssumedAlignmentILi128EEENS4_14SM90_TMA_STOREES24_S26_S26_EEEvvEEEEvNT_6ParamsE --------------------------
	.section	.nv.constant0._ZN7cutlass13device_kernelINS_4gemm6kernel13GemmUniversalIN4cute5tupleIJiiiiEEENS1_10collective13CollectiveMmaINS1_35MainloopSm100TmaUmmaWarpSpecializedILi34ELi2ELi4ENS5_IJNS4_1CILi4EEENSA_ILi1EEESC_EEEEENS5_IJNSA_ILi64EEENSA_ILi128EEENSA_ILi32EEEEEENS_12float_e4m3_tENS5_IJlSC_lEEESJ_SK_NS4_8TiledMMAINS4_8MMA_AtomIJNS4_10MMA_TraitsINS4_19SM100_MMA_F8F6F4_SSEJSJ_SJ_fSF_SG_NS4_17integral_constantINS4_4UMMA5MajorELSR_0EEESS_NSP_INSQ_7ScaleInELST_0EEESU_EEEEEENS4_6LayoutINS5_IJSC_SC_SC_EEENS5_IJNSA_ILi0EEESZ_SZ_EEEEENS5_IJNS4_10UnderscoreES12_S12_EEEEENS4_13SM90_TMA_LOADENS4_14ComposedLayoutINS4_7SwizzleILi1ELi4ELi3EEENS4_18smem_ptr_flag_bitsILi8EEENSX_INS5_IJNSA_ILi8EEESH_EEENS5_IJSH_SC_EEEEEEEvNS4_8identityENS4_23SM90_TMA_LOAD_MULTICASTES1F_vS1G_EENS_8epilogue10collective18CollectiveEpilogueINS1J_23Sm100TmaWarpSpecializedILi2ELi2ELi32ELb0ELb0EEEJSI_NS5_IJNSX_ISF_SC_EES1O_EEESJ_SK_SJ_SK_NS1J_6fusion15FusionCallbacksIS1N_NS1Q_17LinearCombinationISJ_fSJ_fLNS_15FloatRoundStyleE2EEESI_S1P_JEEENS4_5SM1004TMEM4LOAD26SM100_TMEM_LOAD_16dp32b32xES15_NS16_INS17_ILi2ELi4ELi3EEES1A_NSX_INS5_IJS1B_SF_EEENS5_IJSF_SC_EEEEEEENS4_39AutoVectorizingCopyWithAssumedAlignmentILi128EEENS4_14SM90_TMA_STOREES24_S26_S26_EEEvvEEEEvNT_6ParamsE,"a",@progbits
	.sectionflags	@""
	.align	4
.nv.constant0._ZN7cutlass13device_kernelINS_4gemm6kernel13GemmUniversalIN4cute5tupleIJiiiiEEENS1_10collective13CollectiveMmaINS1_35MainloopSm100TmaUmmaWarpSpecializedILi34ELi2ELi4ENS5_IJNS4_1CILi4EEENSA_ILi1EEESC_EEEEENS5_IJNSA_ILi64EEENSA_ILi128EEENSA_ILi32EEEEEENS_12float_e4m3_tENS5_IJlSC_lEEESJ_SK_NS4_8TiledMMAINS4_8MMA_AtomIJNS4_10MMA_TraitsINS4_19SM100_MMA_F8F6F4_SSEJSJ_SJ_fSF_SG_NS4_17integral_constantINS4_4UMMA5MajorELSR_0EEESS_NSP_INSQ_7ScaleInELST_0EEESU_EEEEEENS4_6LayoutINS5_IJSC_SC_SC_EEENS5_IJNSA_ILi0EEESZ_SZ_EEEEENS5_IJNS4_10UnderscoreES12_S12_EEEEENS4_13SM90_TMA_LOADENS4_14ComposedLayoutINS4_7SwizzleILi1ELi4ELi3EEENS4_18smem_ptr_flag_bitsILi8EEENSX_INS5_IJNSA_ILi8EEESH_EEENS5_IJSH_SC_EEEEEEEvNS4_8identityENS4_23SM90_TMA_LOAD_MULTICASTES1F_vS1G_EENS_8epilogue10collective18CollectiveEpilogueINS1J_23Sm100TmaWarpSpecializedILi2ELi2ELi32ELb0ELb0EEEJSI_NS5_IJNSX_ISF_SC_EES1O_EEESJ_SK_SJ_SK_NS1J_6fusion15FusionCallbacksIS1N_NS1Q_17LinearCombinationISJ_fSJ_fLNS_15FloatRoundStyleE2EEESI_S1P_JEEENS4_5SM1004TMEM4LOAD26SM100_TMEM_LOAD_16dp32b32xES15_NS16_INS17_ILi2ELi4ELi3EEES1A_NSX_INS5_IJS1B_SF_EEENS5_IJSF_SC_EEEEEEENS4_39AutoVectorizingCopyWithAssumedAlignmentILi128EEENS4_14SM90_TMA_STOREES24_S26_S26_EEEvvEEEEvNT_6ParamsE:
	.zero		2944


//--------------------- SYMBOLS --------------------------

	.type		.nv.reservedSmem.offset0,@object
	.size		.nv.reservedSmem.offset0,0x4
	.type		.nv.reservedSmem.cap,@object
	.size		.nv.reservedSmem.cap,0x4
	.type		__assertfail,@function
